//
// Generated by NVIDIA NVVM Compiler
//
// Compiler Build ID: CL-36424714
// Cuda compilation tools, release 13.0, V13.0.88
// Based on NVVM 20.0.0
//

.version 9.0
.target sm_100
.address_size 64

	// .globl	_Z9perm_cudaixPiPxS_
// _ZZ9perm_cudaixPiPxS_E6s_dist has been demoted
// _ZZ9perm_cudaixPiPxS_E6s_fact has been demoted
// _ZZ9perm_cudaixPiPxS_E7s_mcost has been demoted

.visible .entry _Z9perm_cudaixPiPxS_(
	.param .u32 _Z9perm_cudaixPiPxS__param_0,
	.param .u64 _Z9perm_cudaixPiPxS__param_1,
	.param .u64 .ptr .align 1 _Z9perm_cudaixPiPxS__param_2,
	.param .u64 .ptr .align 1 _Z9perm_cudaixPiPxS__param_3,
	.param .u64 .ptr .align 1 _Z9perm_cudaixPiPxS__param_4
)
{
	.local .align 4 .b8 	__local_depot0[204];
	.reg .b64 	%SP;
	.reg .b64 	%SPL;
	.reg .pred 	%p<83>;
	.reg .b16 	%rs<15>;
	.reg .b32 	%r<556>;
	.reg .b64 	%rd<195>;
	// demoted variable
	.shared .align 4 .b8 _ZZ9perm_cudaixPiPxS_E6s_dist[10000];
	// demoted variable
	.shared .align 8 .b8 _ZZ9perm_cudaixPiPxS_E6s_fact[400];
	// demoted variable
	.shared .align 4 .b8 _ZZ9perm_cudaixPiPxS_E7s_mcost[4096];
	mov.u64 	%SPL, __local_depot0;
	ld.param.u32 	%r154, [_Z9perm_cudaixPiPxS__param_0];
	ld.param.u64 	%rd65, [_Z9perm_cudaixPiPxS__param_1];
	ld.param.u64 	%rd68, [_Z9perm_cudaixPiPxS__param_2];
	ld.param.u64 	%rd66, [_Z9perm_cudaixPiPxS__param_3];
	ld.param.u64 	%rd67, [_Z9perm_cudaixPiPxS__param_4];
	cvta.to.global.u64 	%rd1, %rd68;
	add.u64 	%rd2, %SPL, 0;
	mov.u32 	%r1, %tid.x;
	mov.u32 	%r2, %ctaid.x;
	mov.u32 	%r555, %ntid.x;
	mad.lo.s32 	%r155, %r2, %r555, %r1;
	cvt.u64.u32 	%rd176, %r155;
	mul.lo.s32 	%r4, %r154, %r154;
	add.s32 	%r156, %r555, %r4;
	add.s32 	%r157, %r156, -1;
	div.u32 	%r5, %r157, %r555;
	mul.lo.s32 	%r6, %r5, %r1;
	setp.lt.s32 	%p1, %r5, 1;
	@%p1 bra 	$L__BB0_17;
	and.b32  	%r7, %r5, 3;
	setp.lt.u32 	%p2, %r5, 4;
	mov.b32 	%r492, 0;
	@%p2 bra 	$L__BB0_12;
	and.b32  	%r492, %r5, 2147483644;
	mov.b32 	%r490, 0;
	mov.u32 	%r161, _ZZ9perm_cudaixPiPxS_E6s_dist;
$L__BB0_3:
	add.s32 	%r10, %r490, %r6;
	setp.ge.s32 	%p3, %r10, %r4;
	mul.wide.u32 	%rd70, %r10, 4;
	add.s64 	%rd4, %rd1, %rd70;
	shl.b32 	%r160, %r10, 2;
	add.s32 	%r11, %r161, %r160;
	@%p3 bra 	$L__BB0_5;
	ld.global.u32 	%r162, [%rd4];
	st.shared.u32 	[%r11], %r162;
$L__BB0_5:
	add.s32 	%r163, %r10, 1;
	setp.ge.s32 	%p4, %r163, %r4;
	@%p4 bra 	$L__BB0_7;
	ld.global.u32 	%r164, [%rd4+4];
	st.shared.u32 	[%r11+4], %r164;
$L__BB0_7:
	add.s32 	%r165, %r10, 2;
	setp.ge.s32 	%p5, %r165, %r4;
	@%p5 bra 	$L__BB0_9;
	ld.global.u32 	%r166, [%rd4+8];
	st.shared.u32 	[%r11+8], %r166;
$L__BB0_9:
	add.s32 	%r167, %r10, 3;
	setp.ge.s32 	%p6, %r167, %r4;
	@%p6 bra 	$L__BB0_11;
	ld.global.u32 	%r168, [%rd4+12];
	st.shared.u32 	[%r11+12], %r168;
$L__BB0_11:
	add.s32 	%r490, %r490, 4;
	setp.ne.s32 	%p7, %r490, %r492;
	@%p7 bra 	$L__BB0_3;
$L__BB0_12:
	setp.eq.s32 	%p8, %r7, 0;
	@%p8 bra 	$L__BB0_17;
	mov.b32 	%r493, 0;
$L__BB0_14:
	.pragma "nounroll";
	add.s32 	%r16, %r492, %r6;
	setp.ge.s32 	%p9, %r16, %r4;
	@%p9 bra 	$L__BB0_16;
	mul.wide.u32 	%rd71, %r16, 4;
	add.s64 	%rd72, %rd1, %rd71;
	ld.global.u32 	%r170, [%rd72];
	shl.b32 	%r171, %r16, 2;
	mov.u32 	%r172, _ZZ9perm_cudaixPiPxS_E6s_dist;
	add.s32 	%r173, %r172, %r171;
	st.shared.u32 	[%r173], %r170;
$L__BB0_16:
	add.s32 	%r492, %r492, 1;
	add.s32 	%r493, %r493, 1;
	setp.ne.s32 	%p10, %r493, %r7;
	@%p10 bra 	$L__BB0_14;
$L__BB0_17:
	bar.sync 	0;
	setp.ge.s32 	%p11, %r1, %r154;
	@%p11 bra 	$L__BB0_19;
	cvta.to.global.u64 	%rd73, %rd66;
	mul.wide.u32 	%rd74, %r1, 8;
	add.s64 	%rd75, %rd73, %rd74;
	ld.global.u64 	%rd76, [%rd75];
	shl.b32 	%r174, %r1, 3;
	mov.u32 	%r175, _ZZ9perm_cudaixPiPxS_E6s_fact;
	add.s32 	%r176, %r175, %r174;
	st.shared.u64 	[%r176], %rd76;
$L__BB0_19:
	bar.sync 	0;
	setp.le.s64 	%p12, %rd65, %rd176;
	mov.b32 	%r554, 2147483647;
	@%p12 bra 	$L__BB0_141;
	setp.lt.s32 	%p13, %r154, 1;
	@%p13 bra 	$L__BB0_39;
	add.s32 	%r179, %r154, -1;
	and.b32  	%r19, %r154, 3;
	setp.lt.u32 	%p14, %r179, 3;
	mov.b32 	%r494, 0;
	@%p14 bra 	$L__BB0_25;
	and.b32  	%r494, %r154, 2147483644;
	mov.b32 	%r496, 0;
	mov.u32 	%r184, _ZZ9perm_cudaixPiPxS_E6s_fact;
$L__BB0_23:
	.pragma "nounroll";
	not.b32 	%r181, %r496;
	add.s32 	%r182, %r154, %r181;
	shl.b32 	%r183, %r182, 3;
	add.s32 	%r27, %r184, %r183;
	ld.shared.u64 	%rd27, [%r27];
	or.b64  	%rd77, %rd176, %rd27;
	and.b64  	%rd78, %rd77, -4294967296;
	setp.ne.s64 	%p15, %rd78, 0;
	@%p15 bra 	$L__BB0_41;
	cvt.u32.u64 	%r185, %rd27;
	cvt.u32.u64 	%r186, %rd176;
	div.u32 	%r187, %r186, %r185;
	mul.lo.s32 	%r188, %r187, %r185;
	sub.s32 	%r189, %r186, %r188;
	cvt.u64.u32 	%rd184, %r187;
	cvt.u64.u32 	%rd185, %r189;
	bra.uni 	$L__BB0_42;
$L__BB0_25:
	setp.eq.s32 	%p20, %r19, 0;
	@%p20 bra 	$L__BB0_39;
	setp.eq.s32 	%p21, %r19, 1;
	@%p21 bra 	$L__BB0_34;
	not.b32 	%r205, %r494;
	add.s32 	%r206, %r154, %r205;
	shl.b32 	%r207, %r206, 3;
	mov.u32 	%r208, _ZZ9perm_cudaixPiPxS_E6s_fact;
	add.s32 	%r22, %r208, %r207;
	ld.shared.u64 	%rd6, [%r22];
	or.b64  	%rd90, %rd176, %rd6;
	and.b64  	%rd91, %rd90, -4294967296;
	setp.ne.s64 	%p22, %rd91, 0;
	@%p22 bra 	$L__BB0_29;
	cvt.u32.u64 	%r209, %rd6;
	cvt.u32.u64 	%r210, %rd176;
	div.u32 	%r211, %r210, %r209;
	mul.lo.s32 	%r212, %r211, %r209;
	sub.s32 	%r213, %r210, %r212;
	cvt.u64.u32 	%rd177, %r211;
	cvt.u64.u32 	%rd178, %r213;
	bra.uni 	$L__BB0_30;
$L__BB0_29:
	div.s64 	%rd177, %rd176, %rd6;
	mul.lo.s64 	%rd92, %rd177, %rd6;
	sub.s64 	%rd178, %rd176, %rd92;
$L__BB0_30:
	mul.wide.u32 	%rd93, %r494, 4;
	add.s64 	%rd13, %rd2, %rd93;
	st.local.u32 	[%rd13], %rd177;
	ld.shared.u64 	%rd14, [%r22+-8];
	or.b64  	%rd94, %rd178, %rd14;
	and.b64  	%rd95, %rd94, -4294967296;
	setp.ne.s64 	%p23, %rd95, 0;
	@%p23 bra 	$L__BB0_32;
	cvt.u32.u64 	%r214, %rd14;
	cvt.u32.u64 	%r215, %rd178;
	div.u32 	%r216, %r215, %r214;
	mul.lo.s32 	%r217, %r216, %r214;
	sub.s32 	%r218, %r215, %r217;
	cvt.u64.u32 	%rd179, %r216;
	cvt.u64.u32 	%rd176, %r218;
	bra.uni 	$L__BB0_33;
$L__BB0_32:
	div.s64 	%rd179, %rd178, %rd14;
	mul.lo.s64 	%rd96, %rd179, %rd14;
	sub.s64 	%rd176, %rd178, %rd96;
$L__BB0_33:
	st.local.u32 	[%rd13+4], %rd179;
	add.s32 	%r494, %r494, 2;
$L__BB0_34:
	and.b32  	%r219, %r154, 1;
	setp.eq.b32 	%p24, %r219, 1;
	not.pred 	%p25, %p24;
	@%p25 bra 	$L__BB0_39;
	not.b32 	%r220, %r494;
	add.s32 	%r221, %r154, %r220;
	shl.b32 	%r222, %r221, 3;
	mov.u32 	%r223, _ZZ9perm_cudaixPiPxS_E6s_fact;
	add.s32 	%r224, %r223, %r222;
	ld.shared.u64 	%rd22, [%r224];
	or.b64  	%rd97, %rd176, %rd22;
	and.b64  	%rd98, %rd97, -4294967296;
	setp.ne.s64 	%p26, %rd98, 0;
	@%p26 bra 	$L__BB0_37;
	cvt.u32.u64 	%r225, %rd22;
	cvt.u32.u64 	%r226, %rd176;
	div.u32 	%r227, %r226, %r225;
	cvt.u64.u32 	%rd182, %r227;
	bra.uni 	$L__BB0_38;
$L__BB0_37:
	div.s64 	%rd182, %rd176, %rd22;
$L__BB0_38:
	mul.wide.u32 	%rd99, %r494, 4;
	add.s64 	%rd100, %rd2, %rd99;
	st.local.u32 	[%rd100], %rd182;
$L__BB0_39:
	setp.lt.s32 	%p27, %r154, 2;
	@%p27 bra 	$L__BB0_128;
	add.s32 	%r25, %r154, -2;
	cvt.u16.u32 	%rs1, %r154;
	mov.b32 	%r517, 0;
	mov.b16 	%rs13, 0;
	mov.u16 	%rs14, %rs13;
	mov.u32 	%r518, %r154;
	bra.uni 	$L__BB0_93;
$L__BB0_41:
	div.s64 	%rd184, %rd176, %rd27;
	mul.lo.s64 	%rd79, %rd184, %rd27;
	sub.s64 	%rd185, %rd176, %rd79;
$L__BB0_42:
	mul.wide.u32 	%rd80, %r496, 4;
	add.s64 	%rd34, %rd2, %rd80;
	st.local.u32 	[%rd34], %rd184;
	ld.shared.u64 	%rd35, [%r27+-8];
	or.b64  	%rd81, %rd185, %rd35;
	and.b64  	%rd82, %rd81, -4294967296;
	setp.ne.s64 	%p16, %rd82, 0;
	@%p16 bra 	$L__BB0_44;
	cvt.u32.u64 	%r190, %rd35;
	cvt.u32.u64 	%r191, %rd185;
	div.u32 	%r192, %r191, %r190;
	mul.lo.s32 	%r193, %r192, %r190;
	sub.s32 	%r194, %r191, %r193;
	cvt.u64.u32 	%rd186, %r192;
	cvt.u64.u32 	%rd187, %r194;
	bra.uni 	$L__BB0_45;
$L__BB0_44:
	div.s64 	%rd186, %rd185, %rd35;
	mul.lo.s64 	%rd83, %rd186, %rd35;
	sub.s64 	%rd187, %rd185, %rd83;
$L__BB0_45:
	st.local.u32 	[%rd34+4], %rd186;
	ld.shared.u64 	%rd42, [%r27+-16];
	or.b64  	%rd84, %rd187, %rd42;
	and.b64  	%rd85, %rd84, -4294967296;
	setp.ne.s64 	%p17, %rd85, 0;
	@%p17 bra 	$L__BB0_47;
	cvt.u32.u64 	%r195, %rd42;
	cvt.u32.u64 	%r196, %rd187;
	div.u32 	%r197, %r196, %r195;
	mul.lo.s32 	%r198, %r197, %r195;
	sub.s32 	%r199, %r196, %r198;
	cvt.u64.u32 	%rd188, %r197;
	cvt.u64.u32 	%rd189, %r199;
	bra.uni 	$L__BB0_48;
$L__BB0_47:
	div.s64 	%rd188, %rd187, %rd42;
	mul.lo.s64 	%rd86, %rd188, %rd42;
	sub.s64 	%rd189, %rd187, %rd86;
$L__BB0_48:
	st.local.u32 	[%rd34+8], %rd188;
	ld.shared.u64 	%rd49, [%r27+-24];
	or.b64  	%rd87, %rd189, %rd49;
	and.b64  	%rd88, %rd87, -4294967296;
	setp.ne.s64 	%p18, %rd88, 0;
	@%p18 bra 	$L__BB0_50;
	cvt.u32.u64 	%r200, %rd49;
	cvt.u32.u64 	%r201, %rd189;
	div.u32 	%r202, %r201, %r200;
	mul.lo.s32 	%r203, %r202, %r200;
	sub.s32 	%r204, %r201, %r203;
	cvt.u64.u32 	%rd190, %r202;
	cvt.u64.u32 	%rd176, %r204;
	bra.uni 	$L__BB0_51;
$L__BB0_50:
	div.s64 	%rd190, %rd189, %rd49;
	mul.lo.s64 	%rd89, %rd190, %rd49;
	sub.s64 	%rd176, %rd189, %rd89;
$L__BB0_51:
	st.local.u32 	[%rd34+12], %rd190;
	add.s32 	%r496, %r496, 4;
	setp.eq.s32 	%p19, %r496, %r494;
	@%p19 bra 	$L__BB0_25;
	bra.uni 	$L__BB0_23;
$L__BB0_52:
	add.s32 	%r508, %r520, 6;
$L__BB0_53:
	and.b32  	%r264, %r71, 15;
	setp.eq.s32 	%p46, %r264, 0;
	@%p46 bra 	$L__BB0_92;
	add.s32 	%r265, %r70, -1;
	setp.lt.u32 	%p47, %r265, 7;
	@%p47 bra 	$L__BB0_72;
	mul.wide.u32 	%rd134, %r508, 4;
	add.s64 	%rd135, %rd2, %rd134;
	ld.local.u32 	%r266, [%rd135];
	setp.gt.s32 	%p48, %r266, %r522;
	@%p48 bra 	$L__BB0_57;
	add.s32 	%r522, %r522, 1;
	st.local.u32 	[%rd56], %r522;
$L__BB0_57:
	add.s32 	%r267, %r508, -1;
	mul.wide.u32 	%rd136, %r267, 4;
	add.s64 	%rd137, %rd2, %rd136;
	ld.local.u32 	%r268, [%rd137];
	setp.gt.s32 	%p49, %r268, %r522;
	@%p49 bra 	$L__BB0_59;
	add.s32 	%r522, %r522, 1;
	st.local.u32 	[%rd56], %r522;
$L__BB0_59:
	add.s32 	%r269, %r508, -2;
	mul.wide.u32 	%rd138, %r269, 4;
	add.s64 	%rd139, %rd2, %rd138;
	ld.local.u32 	%r270, [%rd139];
	setp.gt.s32 	%p50, %r270, %r522;
	@%p50 bra 	$L__BB0_61;
	add.s32 	%r522, %r522, 1;
	st.local.u32 	[%rd56], %r522;
$L__BB0_61:
	add.s32 	%r271, %r508, -3;
	mul.wide.u32 	%rd140, %r271, 4;
	add.s64 	%rd141, %rd2, %rd140;
	ld.local.u32 	%r272, [%rd141];
	setp.gt.s32 	%p51, %r272, %r522;
	@%p51 bra 	$L__BB0_63;
	add.s32 	%r522, %r522, 1;
	st.local.u32 	[%rd56], %r522;
$L__BB0_63:
	add.s32 	%r273, %r508, -4;
	mul.wide.u32 	%rd142, %r273, 4;
	add.s64 	%rd143, %rd2, %rd142;
	ld.local.u32 	%r274, [%rd143];
	setp.gt.s32 	%p52, %r274, %r522;
	@%p52 bra 	$L__BB0_65;
	add.s32 	%r522, %r522, 1;
	st.local.u32 	[%rd56], %r522;
$L__BB0_65:
	add.s32 	%r275, %r508, -5;
	mul.wide.u32 	%rd144, %r275, 4;
	add.s64 	%rd145, %rd2, %rd144;
	ld.local.u32 	%r276, [%rd145];
	setp.gt.s32 	%p53, %r276, %r522;
	@%p53 bra 	$L__BB0_67;
	add.s32 	%r522, %r522, 1;
	st.local.u32 	[%rd56], %r522;
$L__BB0_67:
	add.s32 	%r277, %r508, -6;
	mul.wide.u32 	%rd146, %r277, 4;
	add.s64 	%rd147, %rd2, %rd146;
	ld.local.u32 	%r278, [%rd147];
	setp.gt.s32 	%p54, %r278, %r522;
	@%p54 bra 	$L__BB0_69;
	add.s32 	%r522, %r522, 1;
	st.local.u32 	[%rd56], %r522;
$L__BB0_69:
	add.s32 	%r279, %r508, -7;
	mul.wide.u32 	%rd148, %r279, 4;
	add.s64 	%rd149, %rd2, %rd148;
	ld.local.u32 	%r280, [%rd149];
	setp.gt.s32 	%p55, %r280, %r522;
	@%p55 bra 	$L__BB0_71;
	add.s32 	%r522, %r522, 1;
	st.local.u32 	[%rd56], %r522;
$L__BB0_71:
	add.s32 	%r508, %r508, -8;
$L__BB0_72:
	and.b32  	%r281, %r70, 7;
	setp.eq.s32 	%p56, %r281, 0;
	@%p56 bra 	$L__BB0_92;
	not.b16 	%rs11, %rs13;
	add.s16 	%rs12, %rs11, %rs1;
	cvt.u32.u16 	%r282, %rs12;
	and.b32  	%r283, %r282, 7;
	and.b32  	%r51, %r282, 3;
	add.s32 	%r284, %r283, -1;
	setp.lt.u32 	%p57, %r284, 3;
	@%p57 bra 	$L__BB0_83;
	mul.wide.u32 	%rd150, %r508, 4;
	add.s64 	%rd151, %rd2, %rd150;
	ld.local.u32 	%r285, [%rd151];
	setp.gt.s32 	%p58, %r285, %r522;
	@%p58 bra 	$L__BB0_76;
	add.s32 	%r522, %r522, 1;
	st.local.u32 	[%rd56], %r522;
$L__BB0_76:
	add.s32 	%r286, %r508, -1;
	mul.wide.u32 	%rd152, %r286, 4;
	add.s64 	%rd153, %rd2, %rd152;
	ld.local.u32 	%r287, [%rd153];
	setp.gt.s32 	%p59, %r287, %r522;
	@%p59 bra 	$L__BB0_78;
	add.s32 	%r522, %r522, 1;
	st.local.u32 	[%rd56], %r522;
$L__BB0_78:
	add.s32 	%r288, %r508, -2;
	mul.wide.u32 	%rd154, %r288, 4;
	add.s64 	%rd155, %rd2, %rd154;
	ld.local.u32 	%r289, [%rd155];
	setp.gt.s32 	%p60, %r289, %r522;
	@%p60 bra 	$L__BB0_80;
	add.s32 	%r522, %r522, 1;
	st.local.u32 	[%rd56], %r522;
$L__BB0_80:
	add.s32 	%r290, %r508, -3;
	mul.wide.u32 	%rd156, %r290, 4;
	add.s64 	%rd157, %rd2, %rd156;
	ld.local.u32 	%r291, [%rd157];
	setp.gt.s32 	%p61, %r291, %r522;
	@%p61 bra 	$L__BB0_82;
	add.s32 	%r522, %r522, 1;
	st.local.u32 	[%rd56], %r522;
$L__BB0_82:
	add.s32 	%r508, %r508, -4;
$L__BB0_83:
	setp.eq.s32 	%p62, %r51, 0;
	@%p62 bra 	$L__BB0_92;
	mul.wide.u32 	%rd158, %r508, 4;
	add.s64 	%rd159, %rd2, %rd158;
	ld.local.u32 	%r292, [%rd159];
	setp.gt.s32 	%p63, %r292, %r522;
	@%p63 bra 	$L__BB0_86;
	add.s32 	%r522, %r522, 1;
	st.local.u32 	[%rd56], %r522;
$L__BB0_86:
	setp.eq.s32 	%p64, %r51, 1;
	@%p64 bra 	$L__BB0_92;
	add.s32 	%r293, %r508, -1;
	mul.wide.u32 	%rd160, %r293, 4;
	add.s64 	%rd161, %rd2, %rd160;
	ld.local.u32 	%r294, [%rd161];
	setp.gt.s32 	%p65, %r294, %r522;
	@%p65 bra 	$L__BB0_89;
	add.s32 	%r522, %r522, 1;
	st.local.u32 	[%rd56], %r522;
$L__BB0_89:
	setp.eq.s32 	%p66, %r51, 2;
	@%p66 bra 	$L__BB0_92;
	add.s32 	%r295, %r508, -2;
	mul.wide.u32 	%rd162, %r295, 4;
	add.s64 	%rd163, %rd2, %rd162;
	ld.local.u32 	%r296, [%rd163];
	setp.gt.s32 	%p67, %r296, %r522;
	@%p67 bra 	$L__BB0_92;
	add.s32 	%r297, %r522, 1;
	st.local.u32 	[%rd56], %r297;
$L__BB0_92:
	setp.lt.s32 	%p68, %r69, 3;
	add.s32 	%r517, %r517, 1;
	add.s16 	%rs14, %rs14, 1;
	add.s16 	%rs13, %rs13, 1;
	@%p68 bra 	$L__BB0_128;
$L__BB0_93:
	mov.u32 	%r69, %r518;
	not.b16 	%rs9, %rs14;
	add.s16 	%rs10, %rs9, %rs1;
	cvt.u32.u16 	%r229, %rs10;
	and.b32  	%r70, %r229, 15;
	not.b32 	%r230, %r517;
	add.s32 	%r71, %r154, %r230;
	sub.s32 	%r231, %r25, %r517;
	add.s32 	%r518, %r69, -1;
	add.s32 	%r508, %r69, -2;
	mul.wide.u32 	%rd101, %r518, 4;
	add.s64 	%rd56, %rd2, %rd101;
	ld.local.u32 	%r522, [%rd56];
	setp.lt.u32 	%p28, %r231, 15;
	@%p28 bra 	$L__BB0_53;
	add.s32 	%r520, %r69, -8;
	and.b32  	%r232, %r71, -16;
	neg.s32 	%r519, %r232;
$L__BB0_95:
	.pragma "nounroll";
	add.s32 	%r233, %r520, 6;
	mul.wide.u32 	%rd102, %r233, 4;
	add.s64 	%rd103, %rd2, %rd102;
	ld.local.u32 	%r234, [%rd103];
	setp.gt.s32 	%p29, %r234, %r522;
	@%p29 bra 	$L__BB0_97;
	add.s32 	%r522, %r522, 1;
	st.local.u32 	[%rd56], %r522;
$L__BB0_97:
	add.s32 	%r235, %r520, 5;
	mul.wide.u32 	%rd104, %r235, 4;
	add.s64 	%rd105, %rd2, %rd104;
	ld.local.u32 	%r236, [%rd105];
	setp.gt.s32 	%p30, %r236, %r522;
	@%p30 bra 	$L__BB0_99;
	add.s32 	%r522, %r522, 1;
	st.local.u32 	[%rd56], %r522;
$L__BB0_99:
	add.s32 	%r237, %r520, 4;
	mul.wide.u32 	%rd106, %r237, 4;
	add.s64 	%rd107, %rd2, %rd106;
	ld.local.u32 	%r238, [%rd107];
	setp.gt.s32 	%p31, %r238, %r522;
	@%p31 bra 	$L__BB0_101;
	add.s32 	%r522, %r522, 1;
	st.local.u32 	[%rd56], %r522;
$L__BB0_101:
	add.s32 	%r239, %r520, 3;
	mul.wide.u32 	%rd108, %r239, 4;
	add.s64 	%rd109, %rd2, %rd108;
	ld.local.u32 	%r240, [%rd109];
	setp.gt.s32 	%p32, %r240, %r522;
	@%p32 bra 	$L__BB0_103;
	add.s32 	%r522, %r522, 1;
	st.local.u32 	[%rd56], %r522;
$L__BB0_103:
	add.s32 	%r241, %r520, 2;
	mul.wide.u32 	%rd110, %r241, 4;
	add.s64 	%rd111, %rd2, %rd110;
	ld.local.u32 	%r242, [%rd111];
	setp.gt.s32 	%p33, %r242, %r522;
	@%p33 bra 	$L__BB0_105;
	add.s32 	%r522, %r522, 1;
	st.local.u32 	[%rd56], %r522;
$L__BB0_105:
	add.s32 	%r243, %r520, 1;
	mul.wide.u32 	%rd112, %r243, 4;
	add.s64 	%rd113, %rd2, %rd112;
	ld.local.u32 	%r244, [%rd113];
	setp.gt.s32 	%p34, %r244, %r522;
	@%p34 bra 	$L__BB0_107;
	add.s32 	%r522, %r522, 1;
	st.local.u32 	[%rd56], %r522;
$L__BB0_107:
	mul.wide.u32 	%rd114, %r520, 4;
	add.s64 	%rd115, %rd2, %rd114;
	ld.local.u32 	%r245, [%rd115];
	setp.gt.s32 	%p35, %r245, %r522;
	@%p35 bra 	$L__BB0_109;
	add.s32 	%r522, %r522, 1;
	st.local.u32 	[%rd56], %r522;
$L__BB0_109:
	add.s32 	%r246, %r520, -1;
	mul.wide.u32 	%rd116, %r246, 4;
	add.s64 	%rd117, %rd2, %rd116;
	ld.local.u32 	%r247, [%rd117];
	setp.gt.s32 	%p36, %r247, %r522;
	@%p36 bra 	$L__BB0_111;
	add.s32 	%r522, %r522, 1;
	st.local.u32 	[%rd56], %r522;
$L__BB0_111:
	add.s32 	%r248, %r520, -2;
	mul.wide.u32 	%rd118, %r248, 4;
	add.s64 	%rd119, %rd2, %rd118;
	ld.local.u32 	%r249, [%rd119];
	setp.gt.s32 	%p37, %r249, %r522;
	@%p37 bra 	$L__BB0_113;
	add.s32 	%r522, %r522, 1;
	st.local.u32 	[%rd56], %r522;
$L__BB0_113:
	add.s32 	%r250, %r520, -3;
	mul.wide.u32 	%rd120, %r250, 4;
	add.s64 	%rd121, %rd2, %rd120;
	ld.local.u32 	%r251, [%rd121];
	setp.gt.s32 	%p38, %r251, %r522;
	@%p38 bra 	$L__BB0_115;
	add.s32 	%r522, %r522, 1;
	st.local.u32 	[%rd56], %r522;
$L__BB0_115:
	add.s32 	%r252, %r520, -4;
	mul.wide.u32 	%rd122, %r252, 4;
	add.s64 	%rd123, %rd2, %rd122;
	ld.local.u32 	%r253, [%rd123];
	setp.gt.s32 	%p39, %r253, %r522;
	@%p39 bra 	$L__BB0_117;
	add.s32 	%r522, %r522, 1;
	st.local.u32 	[%rd56], %r522;
$L__BB0_117:
	add.s32 	%r254, %r520, -5;
	mul.wide.u32 	%rd124, %r254, 4;
	add.s64 	%rd125, %rd2, %rd124;
	ld.local.u32 	%r255, [%rd125];
	setp.gt.s32 	%p40, %r255, %r522;
	@%p40 bra 	$L__BB0_119;
	add.s32 	%r522, %r522, 1;
	st.local.u32 	[%rd56], %r522;
$L__BB0_119:
	add.s32 	%r256, %r520, -6;
	mul.wide.u32 	%rd126, %r256, 4;
	add.s64 	%rd127, %rd2, %rd126;
	ld.local.u32 	%r257, [%rd127];
	setp.gt.s32 	%p41, %r257, %r522;
	@%p41 bra 	$L__BB0_121;
	add.s32 	%r522, %r522, 1;
	st.local.u32 	[%rd56], %r522;
$L__BB0_121:
	add.s32 	%r258, %r520, -7;
	mul.wide.u32 	%rd128, %r258, 4;
	add.s64 	%rd129, %rd2, %rd128;
	ld.local.u32 	%r259, [%rd129];
	setp.gt.s32 	%p42, %r259, %r522;
	@%p42 bra 	$L__BB0_123;
	add.s32 	%r522, %r522, 1;
	st.local.u32 	[%rd56], %r522;
$L__BB0_123:
	add.s32 	%r260, %r520, -8;
	mul.wide.u32 	%rd130, %r260, 4;
	add.s64 	%rd131, %rd2, %rd130;
	ld.local.u32 	%r261, [%rd131];
	setp.gt.s32 	%p43, %r261, %r522;
	@%p43 bra 	$L__BB0_125;
	add.s32 	%r522, %r522, 1;
	st.local.u32 	[%rd56], %r522;
$L__BB0_125:
	add.s32 	%r262, %r520, -9;
	mul.wide.u32 	%rd132, %r262, 4;
	add.s64 	%rd133, %rd2, %rd132;
	ld.local.u32 	%r263, [%rd133];
	setp.gt.s32 	%p44, %r263, %r522;
	@%p44 bra 	$L__BB0_127;
	add.s32 	%r522, %r522, 1;
	st.local.u32 	[%rd56], %r522;
$L__BB0_127:
	add.s32 	%r520, %r520, -16;
	add.s32 	%r519, %r519, 16;
	setp.eq.s32 	%p45, %r519, 0;
	@%p45 bra 	$L__BB0_52;
	bra.uni 	$L__BB0_95;
$L__BB0_128:
	setp.lt.s32 	%p69, %r154, 1;
	ld.local.u32 	%r541, [%rd2];
	mul.wide.s32 	%rd164, %r154, 4;
	add.s64 	%rd165, %rd2, %rd164;
	st.local.u32 	[%rd165], %r541;
	mov.b32 	%r554, 0;
	@%p69 bra 	$L__BB0_141;
	add.s32 	%r301, %r154, -1;
	and.b32  	%r115, %r154, 15;
	setp.lt.u32 	%p70, %r301, 15;
	mov.b32 	%r546, 0;
	mov.u32 	%r554, %r546;
	@%p70 bra 	$L__BB0_132;
	and.b32  	%r546, %r154, 2147483632;
	neg.s32 	%r538, %r546;
	add.s64 	%rd192, %rd2, 32;
	mov.b32 	%r554, 0;
$L__BB0_131:
	.pragma "nounroll";
	ld.local.u32 	%r303, [%rd192+-28];
	mad.lo.s32 	%r304, %r541, %r154, %r303;
	shl.b32 	%r305, %r304, 2;
	mov.u32 	%r306, _ZZ9perm_cudaixPiPxS_E6s_dist;
	add.s32 	%r307, %r306, %r305;
	ld.shared.u32 	%r308, [%r307];
	add.s32 	%r309, %r308, %r554;
	ld.local.u32 	%r310, [%rd192+-24];
	mad.lo.s32 	%r311, %r303, %r154, %r310;
	shl.b32 	%r312, %r311, 2;
	add.s32 	%r313, %r306, %r312;
	ld.shared.u32 	%r314, [%r313];
	add.s32 	%r315, %r314, %r309;
	ld.local.u32 	%r316, [%rd192+-20];
	mad.lo.s32 	%r317, %r310, %r154, %r316;
	shl.b32 	%r318, %r317, 2;
	add.s32 	%r319, %r306, %r318;
	ld.shared.u32 	%r320, [%r319];
	add.s32 	%r321, %r320, %r315;
	ld.local.u32 	%r322, [%rd192+-16];
	mad.lo.s32 	%r323, %r316, %r154, %r322;
	shl.b32 	%r324, %r323, 2;
	add.s32 	%r325, %r306, %r324;
	ld.shared.u32 	%r326, [%r325];
	add.s32 	%r327, %r326, %r321;
	ld.local.u32 	%r328, [%rd192+-12];
	mad.lo.s32 	%r329, %r322, %r154, %r328;
	shl.b32 	%r330, %r329, 2;
	add.s32 	%r331, %r306, %r330;
	ld.shared.u32 	%r332, [%r331];
	add.s32 	%r333, %r332, %r327;
	ld.local.u32 	%r334, [%rd192+-8];
	mad.lo.s32 	%r335, %r328, %r154, %r334;
	shl.b32 	%r336, %r335, 2;
	add.s32 	%r337, %r306, %r336;
	ld.shared.u32 	%r338, [%r337];
	add.s32 	%r339, %r338, %r333;
	ld.local.u32 	%r340, [%rd192+-4];
	mad.lo.s32 	%r341, %r334, %r154, %r340;
	shl.b32 	%r342, %r341, 2;
	add.s32 	%r343, %r306, %r342;
	ld.shared.u32 	%r344, [%r343];
	add.s32 	%r345, %r344, %r339;
	ld.local.u32 	%r346, [%rd192];
	mad.lo.s32 	%r347, %r340, %r154, %r346;
	shl.b32 	%r348, %r347, 2;
	add.s32 	%r349, %r306, %r348;
	ld.shared.u32 	%r350, [%r349];
	add.s32 	%r351, %r350, %r345;
	ld.local.u32 	%r352, [%rd192+4];
	mad.lo.s32 	%r353, %r346, %r154, %r352;
	shl.b32 	%r354, %r353, 2;
	add.s32 	%r355, %r306, %r354;
	ld.shared.u32 	%r356, [%r355];
	add.s32 	%r357, %r356, %r351;
	ld.local.u32 	%r358, [%rd192+8];
	mad.lo.s32 	%r359, %r352, %r154, %r358;
	shl.b32 	%r360, %r359, 2;
	add.s32 	%r361, %r306, %r360;
	ld.shared.u32 	%r362, [%r361];
	add.s32 	%r363, %r362, %r357;
	ld.local.u32 	%r364, [%rd192+12];
	mad.lo.s32 	%r365, %r358, %r154, %r364;
	shl.b32 	%r366, %r365, 2;
	add.s32 	%r367, %r306, %r366;
	ld.shared.u32 	%r368, [%r367];
	add.s32 	%r369, %r368, %r363;
	ld.local.u32 	%r370, [%rd192+16];
	mad.lo.s32 	%r371, %r364, %r154, %r370;
	shl.b32 	%r372, %r371, 2;
	add.s32 	%r373, %r306, %r372;
	ld.shared.u32 	%r374, [%r373];
	add.s32 	%r375, %r374, %r369;
	ld.local.u32 	%r376, [%rd192+20];
	mad.lo.s32 	%r377, %r370, %r154, %r376;
	shl.b32 	%r378, %r377, 2;
	add.s32 	%r379, %r306, %r378;
	ld.shared.u32 	%r380, [%r379];
	add.s32 	%r381, %r380, %r375;
	ld.local.u32 	%r382, [%rd192+24];
	mad.lo.s32 	%r383, %r376, %r154, %r382;
	shl.b32 	%r384, %r383, 2;
	add.s32 	%r385, %r306, %r384;
	ld.shared.u32 	%r386, [%r385];
	add.s32 	%r387, %r386, %r381;
	ld.local.u32 	%r388, [%rd192+28];
	mad.lo.s32 	%r389, %r382, %r154, %r388;
	shl.b32 	%r390, %r389, 2;
	add.s32 	%r391, %r306, %r390;
	ld.shared.u32 	%r392, [%r391];
	add.s32 	%r393, %r392, %r387;
	ld.local.u32 	%r541, [%rd192+32];
	mad.lo.s32 	%r394, %r388, %r154, %r541;
	shl.b32 	%r395, %r394, 2;
	add.s32 	%r396, %r306, %r395;
	ld.shared.u32 	%r397, [%r396];
	add.s32 	%r554, %r397, %r393;
	add.s32 	%r538, %r538, 16;
	add.s64 	%rd192, %rd192, 64;
	setp.ne.s32 	%p71, %r538, 0;
	@%p71 bra 	$L__BB0_131;
$L__BB0_132:
	setp.eq.s32 	%p72, %r115, 0;
	@%p72 bra 	$L__BB0_141;
	and.b32  	%r128, %r154, 7;
	setp.lt.u32 	%p73, %r115, 8;
	@%p73 bra 	$L__BB0_135;
	mul.wide.u32 	%rd166, %r546, 4;
	add.s64 	%rd167, %rd2, %rd166;
	ld.local.u32 	%r399, [%rd167+4];
	mad.lo.s32 	%r400, %r541, %r154, %r399;
	shl.b32 	%r401, %r400, 2;
	mov.u32 	%r402, _ZZ9perm_cudaixPiPxS_E6s_dist;
	add.s32 	%r403, %r402, %r401;
	ld.shared.u32 	%r404, [%r403];
	add.s32 	%r405, %r404, %r554;
	ld.local.u32 	%r406, [%rd167+8];
	mad.lo.s32 	%r407, %r399, %r154, %r406;
	shl.b32 	%r408, %r407, 2;
	add.s32 	%r409, %r402, %r408;
	ld.shared.u32 	%r410, [%r409];
	add.s32 	%r411, %r410, %r405;
	ld.local.u32 	%r412, [%rd167+12];
	mad.lo.s32 	%r413, %r406, %r154, %r412;
	shl.b32 	%r414, %r413, 2;
	add.s32 	%r415, %r402, %r414;
	ld.shared.u32 	%r416, [%r415];
	add.s32 	%r417, %r416, %r411;
	ld.local.u32 	%r418, [%rd167+16];
	mad.lo.s32 	%r419, %r412, %r154, %r418;
	shl.b32 	%r420, %r419, 2;
	add.s32 	%r421, %r402, %r420;
	ld.shared.u32 	%r422, [%r421];
	add.s32 	%r423, %r422, %r417;
	ld.local.u32 	%r424, [%rd167+20];
	mad.lo.s32 	%r425, %r418, %r154, %r424;
	shl.b32 	%r426, %r425, 2;
	add.s32 	%r427, %r402, %r426;
	ld.shared.u32 	%r428, [%r427];
	add.s32 	%r429, %r428, %r423;
	ld.local.u32 	%r430, [%rd167+24];
	mad.lo.s32 	%r431, %r424, %r154, %r430;
	shl.b32 	%r432, %r431, 2;
	add.s32 	%r433, %r402, %r432;
	ld.shared.u32 	%r434, [%r433];
	add.s32 	%r435, %r434, %r429;
	ld.local.u32 	%r436, [%rd167+28];
	mad.lo.s32 	%r437, %r430, %r154, %r436;
	shl.b32 	%r438, %r437, 2;
	add.s32 	%r439, %r402, %r438;
	ld.shared.u32 	%r440, [%r439];
	add.s32 	%r441, %r440, %r435;
	add.s32 	%r546, %r546, 8;
	ld.local.u32 	%r442, [%rd167+32];
	mad.lo.s32 	%r443, %r436, %r154, %r442;
	shl.b32 	%r444, %r443, 2;
	add.s32 	%r445, %r402, %r444;
	ld.shared.u32 	%r446, [%r445];
	add.s32 	%r554, %r446, %r441;
$L__BB0_135:
	setp.eq.s32 	%p74, %r128, 0;
	@%p74 bra 	$L__BB0_141;
	and.b32  	%r134, %r154, 3;
	setp.lt.u32 	%p75, %r128, 4;
	@%p75 bra 	$L__BB0_138;
	mul.wide.u32 	%rd168, %r546, 4;
	add.s64 	%rd169, %rd2, %rd168;
	ld.local.u32 	%r448, [%rd169];
	ld.local.u32 	%r449, [%rd169+4];
	mad.lo.s32 	%r450, %r448, %r154, %r449;
	shl.b32 	%r451, %r450, 2;
	mov.u32 	%r452, _ZZ9perm_cudaixPiPxS_E6s_dist;
	add.s32 	%r453, %r452, %r451;
	ld.shared.u32 	%r454, [%r453];
	add.s32 	%r455, %r454, %r554;
	ld.local.u32 	%r456, [%rd169+8];
	mad.lo.s32 	%r457, %r449, %r154, %r456;
	shl.b32 	%r458, %r457, 2;
	add.s32 	%r459, %r452, %r458;
	ld.shared.u32 	%r460, [%r459];
	add.s32 	%r461, %r460, %r455;
	ld.local.u32 	%r462, [%rd169+12];
	mad.lo.s32 	%r463, %r456, %r154, %r462;
	shl.b32 	%r464, %r463, 2;
	add.s32 	%r465, %r452, %r464;
	ld.shared.u32 	%r466, [%r465];
	add.s32 	%r467, %r466, %r461;
	add.s32 	%r546, %r546, 4;
	ld.local.u32 	%r468, [%rd169+16];
	mad.lo.s32 	%r469, %r462, %r154, %r468;
	shl.b32 	%r470, %r469, 2;
	add.s32 	%r471, %r452, %r470;
	ld.shared.u32 	%r472, [%r471];
	add.s32 	%r554, %r472, %r467;
$L__BB0_138:
	setp.eq.s32 	%p76, %r134, 0;
	@%p76 bra 	$L__BB0_141;
	mul.wide.u32 	%rd170, %r546, 4;
	add.s64 	%rd171, %rd2, %rd170;
	ld.local.u32 	%r552, [%rd171];
	add.s64 	%rd193, %rd171, 4;
	neg.s32 	%r551, %r134;
	mov.u32 	%r475, _ZZ9perm_cudaixPiPxS_E6s_dist;
$L__BB0_140:
	.pragma "nounroll";
	ld.local.u32 	%r145, [%rd193];
	mad.lo.s32 	%r473, %r552, %r154, %r145;
	shl.b32 	%r474, %r473, 2;
	add.s32 	%r476, %r475, %r474;
	ld.shared.u32 	%r477, [%r476];
	add.s32 	%r554, %r477, %r554;
	add.s64 	%rd193, %rd193, 4;
	add.s32 	%r551, %r551, 1;
	setp.ne.s32 	%p77, %r551, 0;
	mov.u32 	%r552, %r145;
	@%p77 bra 	$L__BB0_140;
$L__BB0_141:
	shl.b32 	%r478, %r1, 2;
	mov.u32 	%r479, _ZZ9perm_cudaixPiPxS_E7s_mcost;
	add.s32 	%r480, %r479, %r478;
	st.shared.u32 	[%r480], %r554;
	bar.sync 	0;
	setp.lt.u32 	%p78, %r555, 2;
	@%p78 bra 	$L__BB0_147;
	shl.b32 	%r149, %r1, 1;
	mov.b64 	%rd194, 1;
$L__BB0_143:
	mov.u32 	%r150, %r555;
	shr.u32 	%r555, %r150, 1;
	setp.ge.u32 	%p79, %r1, %r555;
	@%p79 bra 	$L__BB0_146;
	cvt.u32.u64 	%r481, %rd194;
	mul.lo.s32 	%r482, %r149, %r481;
	add.s32 	%r483, %r482, %r481;
	shl.b32 	%r484, %r483, 2;
	add.s32 	%r486, %r479, %r484;
	ld.shared.u32 	%r152, [%r486];
	shl.b32 	%r487, %r482, 2;
	add.s32 	%r153, %r479, %r487;
	ld.shared.u32 	%r488, [%r153];
	setp.ge.s32 	%p80, %r152, %r488;
	@%p80 bra 	$L__BB0_146;
	st.shared.u32 	[%r153], %r152;
$L__BB0_146:
	shl.b64 	%rd194, %rd194, 1;
	bar.sync 	0;
	setp.gt.u32 	%p81, %r150, 3;
	@%p81 bra 	$L__BB0_143;
$L__BB0_147:
	setp.ne.s32 	%p82, %r1, 0;
	@%p82 bra 	$L__BB0_149;
	ld.shared.u32 	%r489, [_ZZ9perm_cudaixPiPxS_E7s_mcost];
	cvta.to.global.u64 	%rd173, %rd67;
	mul.wide.u32 	%rd174, %r2, 4;
	add.s64 	%rd175, %rd173, %rd174;
	st.global.u32 	[%rd175], %r489;
$L__BB0_149:
	ret;

}


// ===== COMPILED SASS (sm_100) =====

	.target	sm_100

	.elftype	@"ET_EXEC"


//--------------------- .note.nv.tkinfo           --------------------------
	.section	.note.nv.tkinfo,"",@"SHT_NOTE"
	.sectionflags	@"SHF_NOTE_NV_TKINFO"
	.tkinfo
        /*0018*/ 	.word	0x00000002
        /*0030*/ 	.string	""
        /*0030*/ 	.string	"ptxas"
        /*0030*/ 	.string	"Cuda compilation tools, release 13.0, V13.0.88"
        /*0030*/ 	.string	"Build cuda_13.0.r13.0/compiler.36424714_0"
        /*0030*/ 	.string	"-arch sm_100 -m 64 "



//--------------------- .note.nv.cuinfo           --------------------------
	.section	.note.nv.cuinfo,"",@"SHT_NOTE"
	.sectionflags	@"SHF_NOTE_NV_CUINFO"
        /*0018*/ 	.short	0x0002
        /*001a*/ 	.short	0x0064
        /*001c*/ 	.short	0x0082
	.zero		2


//--------------------- .nv.info                  --------------------------
	.section	.nv.info,"",@"SHT_CUDA_INFO"
	.align	4


	//----- nvinfo : EIATTR_REGCOUNT
	.align		4
        /*0000*/ 	.byte	0x04, 0x2f
        /*0002*/ 	.short	(.L_1 - .L_0)
	.align		4
.L_0:
        /*0004*/ 	.word	index@(_Z9perm_cudaixPiPxS_)
        /*0008*/ 	.word	0x00000020


	//----- nvinfo : EIATTR_FRAME_SIZE
	.align		4
.L_1:
        /*000c*/ 	.byte	0x04, 0x11
        /*000e*/ 	.short	(.L_3 - .L_2)
	.align		4
.L_2:
        /*0010*/ 	.word	index@($__internal_0_$__cuda_sm20_div_s64)
        /*0014*/ 	.word	0x000000d0


	//----- nvinfo : EIATTR_FRAME_SIZE
	.align		4
.L_3:
        /*0018*/ 	.byte	0x04, 0x11
        /*001a*/ 	.short	(.L_5 - .L_4)
	.align		4
.L_4:
        /*001c*/ 	.word	index@(_Z9perm_cudaixPiPxS_)
        /*0020*/ 	.word	0x000000d0


	//----- nvinfo : EIATTR_MIN_STACK_SIZE
	.align		4
.L_5:
        /*0024*/ 	.byte	0x04, 0x12
        /*0026*/ 	.short	(.L_7 - .L_6)
	.align		4
.L_6:
        /*0028*/ 	.word	index@(_Z9perm_cudaixPiPxS_)
        /*002c*/ 	.word	0x000000d0
.L_7:


//--------------------- .nv.compat                --------------------------
	.section	.nv.compat,"",@"SHT_CUDA_COMPAT_INFO"
	.align	4
        /*0000*/ 	.byte	0x02, 0x09, 0x00, 0x00, 0x02, 0x02, 0x01, 0x00, 0x02, 0x05, 0x05, 0x00, 0x03, 0x07, 0x01, 0x01
        /*0010*/ 	.byte	0x02, 0x03, 0x00, 0x00, 0x02, 0x06, 0x01, 0x00, 0x04, 0x0b, 0x08, 0x00, 0x09, 0x00, 0x00, 0x00
        /*0020*/ 	.byte	0x00, 0x00, 0x00, 0x00


//--------------------- .nv.info._Z9perm_cudaixPiPxS_ --------------------------
	.section	.nv.info._Z9perm_cudaixPiPxS_,"",@"SHT_CUDA_INFO"
	.sectionflags	@""
	.align	4


	//----- nvinfo : EIATTR_CUDA_API_VERSION
	.align		4
        /*0000*/ 	.byte	0x04, 0x37
        /*0002*/ 	.short	(.L_9 - .L_8)
.L_8:
        /*0004*/ 	.word	0x00000082


	//----- nvinfo : EIATTR_KPARAM_INFO
	.align		4
.L_9:
        /*0008*/ 	.byte	0x04, 0x17
        /*000a*/ 	.short	(.L_11 - .L_10)
.L_10:
        /*000c*/ 	.word	0x00000000
        /*0010*/ 	.short	0x0004
        /*0012*/ 	.short	0x0020
        /*0014*/ 	.byte	0x00, 0xf5, 0x21, 0x00


	//----- nvinfo : EIATTR_KPARAM_INFO
	.align		4
.L_11:
        /*0018*/ 	.byte	0x04, 0x17
        /*001a*/ 	.short	(.L_13 - .L_12)
.L_12:
        /*001c*/ 	.word	0x00000000
        /*0020*/ 	.short	0x0003
        /*0022*/ 	.short	0x0018
        /*0024*/ 	.byte	0x00, 0xf5, 0x21, 0x00


	//----- nvinfo : EIATTR_KPARAM_INFO
	.align		4
.L_13:
        /*0028*/ 	.byte	0x04, 0x17
        /*002a*/ 	.short	(.L_15 - .L_14)
.L_14:
        /*002c*/ 	.word	0x00000000
        /*0030*/ 	.short	0x0002
        /*0032*/ 	.short	0x0010
        /*0034*/ 	.byte	0x00, 0xf5, 0x21, 0x00


	//----- nvinfo : EIATTR_KPARAM_INFO
	.align		4
.L_15:
        /*0038*/ 	.byte	0x04, 0x17
        /*003a*/ 	.short	(.L_17 - .L_16)
.L_16:
        /*003c*/ 	.word	0x00000000
        /*0040*/ 	.short	0x0001
        /*0042*/ 	.short	0x0008
        /*0044*/ 	.byte	0x00, 0xf0, 0x21, 0x00


	//----- nvinfo : EIATTR_KPARAM_INFO
	.align		4
.L_17:
        /*0048*/ 	.byte	0x04, 0x17
        /*004a*/ 	.short	(.L_19 - .L_18)
.L_18:
        /*004c*/ 	.word	0x00000000
        /*0050*/ 	.short	0x0000
        /*0052*/ 	.short	0x0000
        /*0054*/ 	.byte	0x00, 0xf0, 0x11, 0x00


	//----- nvinfo : EIATTR_SPARSE_MMA_MASK
	.align		4
.L_19:
        /*0058*/ 	.byte	0x03, 0x50
        /*005a*/ 	.short	0x0000


	//----- nvinfo : EIATTR_MAXREG_COUNT
	.align		4
        /*005c*/ 	.byte	0x03, 0x1b
        /*005e*/ 	.short	0x00ff


	//----- nvinfo : EIATTR_NUM_BARRIERS
	.align		4
        /*0060*/ 	.byte	0x02, 0x4c
        /*0062*/ 	.byte	0x01
	.zero		1


	//----- nvinfo : EIATTR_MERCURY_ISA_VERSION
	.align		4
        /*0064*/ 	.byte	0x03, 0x5f
        /*0066*/ 	.short	0x0101


	//----- nvinfo : EIATTR_VRC_CTA_INIT_COUNT
	.align		4
        /*0068*/ 	.byte	0x02, 0x4a
	.zero		1
	.zero		1


	//----- nvinfo : EIATTR_EXIT_INSTR_OFFSETS
	.align		4
        /*006c*/ 	.byte	0x04, 0x1c
        /*006e*/ 	.short	(.L_21 - .L_20)


	//   ....[0]....
.L_20:
        /*0070*/ 	.word	0x00003e50


	//   ....[1]....
        /*0074*/ 	.word	0x00003ed0


	//----- nvinfo : EIATTR_CRS_STACK_SIZE
	.align		4
.L_21:
        /*0078*/ 	.byte	0x04, 0x1e
        /*007a*/ 	.short	(.L_23 - .L_22)
.L_22:
        /*007c*/ 	.word	0x00000000


	//----- nvinfo : EIATTR_CBANK_PARAM_SIZE
	.align		4
.L_23:
        /*0080*/ 	.byte	0x03, 0x19
        /*0082*/ 	.short	0x0028


	//----- nvinfo : EIATTR_PARAM_CBANK
	.align		4
        /*0084*/ 	.byte	0x04, 0x0a
        /*0086*/ 	.short	(.L_25 - .L_24)
	.align		4
.L_24:
        /*0088*/ 	.word	index@(.nv.constant0._Z9perm_cudaixPiPxS_)
        /*008c*/ 	.short	0x0380
        /*008e*/ 	.short	0x0028


	//----- nvinfo : EIATTR_SW_WAR
	.align		4
.L_25:
        /*0090*/ 	.byte	0x04, 0x36
        /*0092*/ 	.short	(.L_27 - .L_26)
.L_26:
        /*0094*/ 	.word	0x00000008
.L_27:


//--------------------- .nv.callgraph             --------------------------
	.section	.nv.callgraph,"",@"SHT_CUDA_CALLGRAPH"
	.align	4
	.sectionentsize	8
	.align		4
        /*0000*/ 	.word	0x00000000
	.align		4
        /*0004*/ 	.word	0xffffffff
	.align		4
        /*0008*/ 	.word	0x00000000
	.align		4
        /*000c*/ 	.word	0xfffffffe
	.align		4
        /*0010*/ 	.word	0x00000000
	.align		4
        /*0014*/ 	.word	0xfffffffd
	.align		4
        /*0018*/ 	.word	0x00000000
	.align		4
        /*001c*/ 	.word	0xfffffffc


//--------------------- .text._Z9perm_cudaixPiPxS_ --------------------------
	.section	.text._Z9perm_cudaixPiPxS_,"ax",@progbits
	.align	128
        .global         _Z9perm_cudaixPiPxS_
        .type           _Z9perm_cudaixPiPxS_,@function
        .size           _Z9perm_cudaixPiPxS_,(.L_x_51 - _Z9perm_cudaixPiPxS_)
        .other          _Z9perm_cudaixPiPxS_,@"STO_CUDA_ENTRY STV_DEFAULT"
_Z9perm_cudaixPiPxS_:
.text._Z9perm_cudaixPiPxS_:
[----:B------:R-:W0:Y:S08]  /*0000*/  LDC R1, c[0x0][0x37c] ;  /* 0x0000df00ff017b82 */ /* 0x000e300000000800 */
[----:B------:R-:W1:Y:S01]  /*0010*/  LDC R6, c[0x0][0x360] ;  /* 0x0000d800ff067b82 */ /* 0x000e620000000800 */
[----:B------:R-:W2:Y:S01]  /*0020*/  LDCU.64 UR8, c[0x0][0x358] ;  /* 0x00006b00ff0877ac */ /* 0x000ea20008000a00 */
[----:B0-----:R-:W-:-:S02]  /*0030*/  VIADD R1, R1, 0xffffff30 ;  /* 0xffffff3001017836 */ /* 0x001fc40000000000 */
[----:B------:R-:W-:-:S04]  /*0040*/  IMAD.MOV.U32 R23, RZ, RZ, RZ ;  /* 0x000000ffff177224 */ /* 0x000fc800078e00ff */
[----:B------:R-:W0:Y:S01]  /*0050*/  LDC R2, c[0x0][0x380] ;  /* 0x0000e000ff027b82 */ /* 0x000e220000000800 */
[----:B-1----:R-:W1:Y:S01]  /*0060*/  I2F.U32.RP R3, R6 ;  /* 0x0000000600037306 */ /* 0x002e620000209000 */
[----:B------:R-:W-:Y:S01]  /*0070*/  ISETP.NE.U32.AND P2, PT, R6, RZ, PT ;  /* 0x000000ff0600720c */ /* 0x000fe20003f45070 */
[----:B0-----:R-:W-:-:S05]  /*0080*/  IMAD R2, R2, R2, RZ ;  /* 0x0000000202027224 */ /* 0x001fca00078e02ff */
[----:B------:R-:W-:Y:S01]  /*0090*/  IADD3 R0, PT, PT, R6, -0x1, R2 ;  /* 0xffffffff06007810 */ /* 0x000fe20007ffe002 */
[----:B-1----:R-:W0:Y:S02]  /*00a0*/  MUFU.RCP R3, R3 ;  /* 0x0000000300037308 */ /* 0x002e240000001000 */
[----:B0-----:R-:W-:Y:S02]  /*00b0*/  VIADD R4, R3, 0xffffffe ;  /* 0x0ffffffe03047836 */ /* 0x001fe40000000000 */
[----:B------:R-:W0:Y:S04]  /*00c0*/  S2R R3, SR_CTAID.X ;  /* 0x0000000000037919 */ /* 0x000e280000002500 */
[----:B------:R1:W3:Y:S02]  /*00d0*/  F2I.FTZ.U32.TRUNC.NTZ R5, R4 ;  /* 0x0000000400057305 */ /* 0x0002e4000021f000 */
[----:B-1----:R-:W-:-:S02]  /*00e0*/  IMAD.MOV.U32 R4, RZ, RZ, RZ ;  /* 0x000000ffff047224 */ /* 0x002fc400078e00ff */
[----:B---3--:R-:W-:-:S04]  /*00f0*/  IMAD.MOV R7, RZ, RZ, -R5 ;  /* 0x000000ffff077224 */ /* 0x008fc800078e0a05 */
[----:B------:R-:W-:-:S04]  /*0100*/  IMAD R7, R7, R6, RZ ;  /* 0x0000000607077224 */ /* 0x000fc800078e02ff */
[----:B------:R-:W-:-:S06]  /*0110*/  IMAD.HI.U32 R5, R5, R7, R4 ;  /* 0x0000000705057227 */ /* 0x000fcc00078e0004 */
[----:B------:R-:W-:-:S05]  /*0120*/  IMAD.HI.U32 R9, R5, R0, RZ ;  /* 0x0000000005097227 */ /* 0x000fca00078e00ff */
[----:B------:R-:W-:-:S05]  /*0130*/  IADD3 R5, PT, PT, -R9, RZ, RZ ;  /* 0x000000ff09057210 */ /* 0x000fca0007ffe1ff */
[----:B------:R-:W-:Y:S02]  /*0140*/  IMAD R5, R6, R5, R0 ;  /* 0x0000000506057224 */ /* 0x000fe400078e0200 */
[----:B------:R-:W0:Y:S03]  /*0150*/  S2R R0, SR_TID.X ;  /* 0x0000000000007919 */ /* 0x000e260000002100 */
[----:B------:R-:W-:-:S13]  /*0160*/  ISETP.GE.U32.AND P0, PT, R5, R6, PT ;  /* 0x000000060500720c */ /* 0x000fda0003f06070 */
[----:B------:R-:W-:Y:S02]  /*0170*/  @P0 IMAD.IADD R5, R5, 0x1, -R6 ;  /* 0x0000000105050824 */ /* 0x000fe400078e0a06 */
[----:B------:R-:W-:-:S03]  /*0180*/  @P0 VIADD R9, R9, 0x1 ;  /* 0x0000000109090836 */ /* 0x000fc60000000000 */
[-C--:B------:R-:W-:Y:S02]  /*0190*/  ISETP.GE.U32.AND P1, PT, R5, R6.reuse, PT ;  /* 0x000000060500720c */ /* 0x080fe40003f26070 */
[-C--:B------:R-:W-:Y:S01]  /*01a0*/  MOV R5, R6.reuse ;  /* 0x0000000600057202 */ /* 0x080fe20000000f00 */
[----:B0-----:R-:W-:-:S10]  /*01b0*/  IMAD R22, R3, R6, R0 ;  /* 0x0000000603167224 */ /* 0x001fd400078e0200 */
[----:B------:R-:W-:Y:S01]  /*01c0*/  @P1 VIADD R9, R9, 0x1 ;  /* 0x0000000109091836 */ /* 0x000fe20000000000 */
[----:B------:R-:W-:-:S04]  /*01d0*/  @!P2 LOP3.LUT R9, RZ, R6, RZ, 0x33, !PT ;  /* 0x00000006ff09a212 */ /* 0x000fc800078e33ff */
[----:B------:R-:W-:-:S13]  /*01e0*/  ISETP.GE.AND P0, PT, R9, 0x1, PT ;  /* 0x000000010900780c */ /* 0x000fda0003f06270 */
[----:B--2---:R-:W-:Y:S05]  /*01f0*/  @!P0 BRA `(.L_x_0) ;  /* 0x0000000800c88947 */ /* 0x004fea0003800000 */
[C---:B------:R-:W-:Y:S01]  /*0200*/  ISETP.GE.U32.AND P0, PT, R9.reuse, 0x4, PT ;  /* 0x000000040900780c */ /* 0x040fe20003f06070 */
[C---:B------:R-:W-:Y:S01]  /*0210*/  IMAD R4, R9.reuse, R0, RZ ;  /* 0x0000000009047224 */ /* 0x040fe200078e02ff */
[----:B------:R-:W-:Y:S01]  /*0220*/  LOP3.LUT R16, R9, 0x3, RZ, 0xc0, !PT ;  /* 0x0000000309107812 */ /* 0x000fe200078ec0ff */
[----:B------:R-:W-:-:S10]  /*0230*/  IMAD.MOV.U32 R15, RZ, RZ, RZ ;  /* 0x000000ffff0f7224 */ /* 0x000fd400078e00ff */
[----:B------:R-:W-:Y:S05]  /*0240*/  @!P0 BRA `(.L_x_1) ;  /* 0x0000000800708947 */ /* 0x000fea0003800000 */
[----:B------:R-:W0:Y:S01]  /*0250*/  S2UR UR5, SR_CgaCtaId ;  /* 0x00000000000579c3 */ /* 0x000e220000008800 */
[----:B------:R-:W-:Y:S01]  /*0260*/  LOP3.LUT R15, R9, 0x7ffffffc, RZ, 0xc0, !PT ;  /* 0x7ffffffc090f7812 */ /* 0x000fe200078ec0ff */
[----:B------:R-:W-:Y:S01]  /*0270*/  UMOV UR4, 0x400 ;  /* 0x0000040000047882 */ /* 0x000fe20000000000 */
[----:B------:R-:W-:Y:S02]  /*0280*/  IMAD.MOV.U32 R17, RZ, RZ, RZ ;  /* 0x000000ffff117224 */ /* 0x000fe400078e00ff */
[----:B------:R-:W-:-:S03]  /*0290*/  ISETP.GT.AND P0, PT, R15, RZ, PT ;  /* 0x000000ff0f00720c */ /* 0x000fc60003f04270 */
[----:B------:R-:W1:Y:S01]  /*02a0*/  LDC.64 R6, c[0x0][0x390] ;  /* 0x0000e400ff067b82 */ /* 0x000e620000000a00 */
[----:B0-----:R-:W-:-:S09]  /*02b0*/  ULEA UR4, UR5, UR4, 0x18 ;  /* 0x0000000405047291 */ /* 0x001fd2000f8ec0ff */
[----:B------:R-:W-:Y:S05]  /*02c0*/  @!P0 BRA `(.L_x_2) ;  /* 0x0000000400fc8947 */ /* 0x000fea0003800000 */
[----:B------:R-:W-:Y:S01]  /*02d0*/  IMAD.IADD R8, R15, 0x1, -R17 ;  /* 0x000000010f087824 */ /* 0x000fe200078e0a11 */
[----:B------:R-:W-:-:S04]  /*02e0*/  PLOP3.LUT P0, PT, PT, PT, PT, 0x80, 0x8 ;  /* 0x000000000008781c */ /* 0x000fc80003f0f070 */
[----:B------:R-:W-:-:S13]  /*02f0*/  ISETP.GT.AND P1, PT, R8, 0xc, PT ;  /* 0x0000000c0800780c */ /* 0x000fda0003f24270 */
[----:B------:R-:W-:Y:S05]  /*0300*/  @!P1 BRA `(.L_x_3) ;  /* 0x0000000400389947 */ /* 0x000fea0003800000 */
[----:B------:R-:W-:Y:S01]  /*0310*/  PLOP3.LUT P0, PT, PT, PT, PT, 0x8, 0x80 ;  /* 0x000000000080781c */ /* 0x000fe20003f0e170 */
[----:B------:R-:W-:-:S12]  /*0320*/  VIADD R14, R15, 0xfffffff4 ;  /* 0xfffffff40f0e7836 */ /* 0x000fd80000000000 */
.L_x_4:
[----:B0-----:R-:W0:Y:S01]  /*0330*/  LDC.64 R8, c[0x0][0x390] ;  /* 0x0000e400ff087b82 */ /* 0x001e220000000a00 */
[----:B------:R-:W-:-:S04]  /*0340*/  IADD3 R19, PT, PT, R4, R17, RZ ;  /* 0x0000001104137210 */ /* 0x000fc80007ffe0ff */
[C---:B------:R-:W-:Y:S01]  /*0350*/  ISETP.GE.AND P3, PT, R19.reuse, R2, PT ;  /* 0x000000021300720c */ /* 0x040fe20003f66270 */
[C---:B------:R-:W-:Y:S02]  /*0360*/  VIADD R11, R19.reuse, 0x1 ;  /* 0x00000001130b7836 */ /* 0x040fe40000000000 */
[----:B------:R-:W-:-:S03]  /*0370*/  VIADD R13, R19, 0x3 ;  /* 0x00000003130d7836 */ /* 0x000fc60000000000 */
[-C--:B------:R-:W-:Y:S01]  /*0380*/  ISETP.GE.AND P4, PT, R11, R2.reuse, PT ;  /* 0x000000020b00720c */ /* 0x080fe20003f86270 */
[----:B------:R-:W-:Y:S01]  /*0390*/  VIADD R11, R19, 0x2 ;  /* 0x00000002130b7836 */ /* 0x000fe20000000000 */
[----:B------:R-:W-:-:S04]  /*03a0*/  ISETP.GE.AND P6, PT, R13, R2, PT ;  /* 0x000000020d00720c */ /* 0x000fc80003fc6270 */
[----:B------:R-:W-:Y:S01]  /*03b0*/  ISETP.GE.AND P5, PT, R11, R2, PT ;  /* 0x000000020b00720c */ /* 0x000fe20003fa6270 */
[----:B0-----:R-:W-:-:S05]  /*03c0*/  IMAD.WIDE.U32 R10, R19, 0x4, R8 ;  /* 0x00000004130a7825 */ /* 0x001fca00078e0008 */
[----:B------:R-:W2:Y:S04]  /*03d0*/  @!P3 LDG.E R12, desc[UR8][R10.64] ;  /* 0x000000080a0cb981 */ /* 0x000ea8000c1e1900 */
[----:B------:R-:W3:Y:S04]  /*03e0*/  @!P4 LDG.E R13, desc[UR8][R10.64+0x4] ;  /* 0x000004080a0dc981 */ /* 0x000ee8000c1e1900 */
[----:B------:R-:W4:Y:S04]  /*03f0*/  @!P5 LDG.E R27, desc[UR8][R10.64+0x8] ;  /* 0x000008080a1bd981 */ /* 0x000f28000c1e1900 */
[----:B------:R0:W5:Y:S01]  /*0400*/  @!P6 LDG.E R29, desc[UR8][R10.64+0xc] ;  /* 0x00000c080a1de981 */ /* 0x000162000c1e1900 */
[----:B------:R-:W-:Y:S01]  /*0410*/  IADD3 R25, PT, PT, R4, 0x4, R17 ;  /* 0x0000000404197810 */ /* 0x000fe20007ffe011 */
[C---:B------:R-:W-:Y:S01]  /*0420*/  VIADD R21, R19.reuse, 0x5 ;  /* 0x0000000513157836 */ /* 0x040fe20000000000 */
[----:B------:R-:W-:-:S02]  /*0430*/  LEA R26, R19, UR4, 0x2 ;  /* 0x00000004131a7c11 */ /* 0x000fc4000f8e10ff */
[-C--:B------:R-:W-:Y:S02]  /*0440*/  ISETP.GE.AND P1, PT, R25, R2.reuse, PT ;  /* 0x000000021900720c */ /* 0x080fe40003f26270 */
[----:B------:R-:W-:Y:S02]  /*0450*/  IADD3 R18, PT, PT, R19, 0x6, RZ ;  /* 0x0000000613127810 */ /* 0x000fe40007ffe0ff */
[----:B------:R-:W-:Y:S01]  /*0460*/  ISETP.GE.AND P2, PT, R21, R2, PT ;  /* 0x000000021500720c */ /* 0x000fe20003f46270 */
[----:B0-----:R-:W-:Y:S01]  /*0470*/  IMAD.WIDE.U32 R10, R25, 0x4, R8 ;  /* 0x00000004190a7825 */ /* 0x001fe200078e0008 */
[----:B------:R-:W-:-:S07]  /*0480*/  IADD3 R21, PT, PT, R4, 0x8, R17 ;  /* 0x0000000804157810 */ /* 0x000fce0007ffe011 */
[----:B------:R-:W5:Y:S04]  /*0490*/  @!P1 LDG.E R20, desc[UR8][R10.64] ;  /* 0x000000080a149981 */ /* 0x000f68000c1e1900 */
[----:B--2---:R0:W-:Y:S01]  /*04a0*/  @!P3 STS [R26], R12 ;  /* 0x0000000c1a00b388 */ /* 0x0041e20000000800 */
[-C--:B------:R-:W-:Y:S01]  /*04b0*/  ISETP.GE.AND P3, PT, R18, R2.reuse, PT ;  /* 0x000000021200720c */ /* 0x080fe20003f66270 */
[C---:B------:R-:W-:Y:S02]  /*04c0*/  VIADD R18, R19.reuse, 0x7 ;  /* 0x0000000713127836 */ /* 0x040fe40000000000 */
[----:B---3--:R2:W-:Y:S03]  /*04d0*/  @!P4 STS [R26+0x4], R13 ;  /* 0x0000040d1a00c388 */ /* 0x0085e60000000800 */
[----:B------:R-:W-:Y:S01]  /*04e0*/  ISETP.GE.AND P4, PT, R18, R2, PT ;  /* 0x000000021200720c */ /* 0x000fe20003f86270 */
[----:B----4-:R-:W-:Y:S01]  /*04f0*/  @!P5 STS [R26+0x8], R27 ;  /* 0x0000081b1a00d388 */ /* 0x010fe20000000800 */
[----:B0-----:R-:W-:-:S03]  /*0500*/  VIADD R12, R19, 0x9 ;  /* 0x00000009130c7836 */ /* 0x001fc60000000000 */
[----:B-----5:R0:W-:Y:S01]  /*0510*/  @!P6 STS [R26+0xc], R29 ;  /* 0x00000c1d1a00e388 */ /* 0x0201e20000000800 */
[CC--:B------:R-:W-:Y:S02]  /*0520*/  ISETP.GE.AND P6, PT, R21.reuse, R2.reuse, PT ;  /* 0x000000021500720c */ /* 0x0c0fe40003fc6270 */
[----:B------:R-:W-:Y:S01]  /*0530*/  ISETP.GE.AND P5, PT, R12, R2, PT ;  /* 0x000000020c00720c */ /* 0x000fe20003fa6270 */
[----:B------:R-:W3:Y:S01]  /*0540*/  @!P2 LDG.E R18, desc[UR8][R10.64+0x4] ;  /* 0x000004080a12a981 */ /* 0x000ee2000c1e1900 */
[----:B--2---:R-:W-:-:S03]  /*0550*/  IMAD.WIDE.U32 R12, R21, 0x4, R8 ;  /* 0x00000004150c7825 */ /* 0x004fc600078e0008 */
[----:B------:R-:W2:Y:S04]  /*0560*/  @!P3 LDG.E R24, desc[UR8][R10.64+0x8] ;  /* 0x000008080a18b981 */ /* 0x000ea8000c1e1900 */
[----:B------:R4:W5:Y:S04]  /*0570*/  @!P4 LDG.E R28, desc[UR8][R10.64+0xc] ;  /* 0x00000c080a1cc981 */ /* 0x000968000c1e1900 */
[----:B0-----:R-:W5:Y:S04]  /*0580*/  @!P6 LDG.E R26, desc[UR8][R12.64] ;  /* 0x000000080c1ae981 */ /* 0x001f68000c1e1900 */
[----:B------:R-:W5:Y:S01]  /*0590*/  @!P5 LDG.E R27, desc[UR8][R12.64+0x4] ;  /* 0x000004080c1bd981 */ /* 0x000f62000c1e1900 */
[----:B------:R-:W-:Y:S01]  /*05a0*/  LEA R25, R25, UR4, 0x2 ;  /* 0x0000000419197c11 */ /* 0x000fe2000f8e10ff */
[----:B------:R-:W-:-:S04]  /*05b0*/  VIADD R29, R19, 0xa ;  /* 0x0000000a131d7836 */ /* 0x000fc80000000000 */
[----:B------:R-:W-:Y:S01]  /*05c0*/  @!P1 STS [R25], R20 ;  /* 0x0000001419009388 */ /* 0x000fe20000000800 */
[----:B------:R-:W-:Y:S01]  /*05d0*/  ISETP.GE.AND P1, PT, R29, R2, PT ;  /* 0x000000021d00720c */ /* 0x000fe20003f26270 */
[C---:B----4-:R-:W-:Y:S01]  /*05e0*/  VIADD R11, R19.reuse, 0xb ;  /* 0x0000000b130b7836 */ /* 0x050fe20000000000 */
[----:B------:R-:W-:Y:S02]  /*05f0*/  IADD3 R29, PT, PT, R19, 0xd, RZ ;  /* 0x0000000d131d7810 */ /* 0x000fe40007ffe0ff */
[----:B------:R-:W-:-:S09]  /*0600*/  LEA R21, R21, UR4, 0x2 ;  /* 0x0000000415157c11 */ /* 0x000fd2000f8e10ff */
[----:B------:R-:W4:Y:S04]  /*0610*/  @!P1 LDG.E R10, desc[UR8][R12.64+0x8] ;  /* 0x000008080c0a9981 */ /* 0x000f28000c1e1900 */
[----:B---3--:R0:W-:Y:S01]  /*0620*/  @!P2 STS [R25+0x4], R18 ;  /* 0x000004121900a388 */ /* 0x0081e20000000800 */
[-C--:B------:R-:W-:Y:S01]  /*0630*/  ISETP.GE.AND P2, PT, R29, R2.reuse, PT ;  /* 0x000000021d00720c */ /* 0x080fe20003f46270 */
[----:B------:R-:W-:Y:S02]  /*0640*/  VIADD R29, R19, 0xe ;  /* 0x0000000e131d7836 */ /* 0x000fe40000000000 */
[----:B--2---:R2:W-:Y:S01]  /*0650*/  @!P3 STS [R25+0x8], R24 ;  /* 0x000008181900b388 */ /* 0x0045e20000000800 */
[-C--:B------:R-:W-:Y:S01]  /*0660*/  ISETP.GE.AND P3, PT, R11, R2.reuse, PT ;  /* 0x000000020b00720c */ /* 0x080fe20003f66270 */
[----:B------:R-:W-:Y:S01]  /*0670*/  VIADD R19, R19, 0xf ;  /* 0x0000000f13137836 */ /* 0x000fe20000000000 */
[----:B------:R-:W-:Y:S01]  /*0680*/  IADD3 R11, PT, PT, R4, 0xc, R17 ;  /* 0x0000000c040b7810 */ /* 0x000fe20007ffe011 */
[----:B-----5:R3:W-:Y:S01]  /*0690*/  @!P4 STS [R25+0xc], R28 ;  /* 0x00000c1c1900c388 */ /* 0x0207e20000000800 */
[----:B------:R-:W-:-:S03]  /*06a0*/  ISETP.GE.AND P4, PT, R29, R2, PT ;  /* 0x000000021d00720c */ /* 0x000fc60003f86270 */
[----:B------:R1:W-:Y:S01]  /*06b0*/  @!P6 STS [R21], R26 ;  /* 0x0000001a1500e388 */ /* 0x0003e20000000800 */
[----:B------:R-:W-:-:S03]  /*06c0*/  ISETP.GE.AND P6, PT, R11, R2, PT ;  /* 0x000000020b00720c */ /* 0x000fc60003fc6270 */
[----:B------:R1:W-:Y:S01]  /*06d0*/  @!P5 STS [R21+0x4], R27 ;  /* 0x0000041b1500d388 */ /* 0x0003e20000000800 */
[----:B------:R-:W-:Y:S01]  /*06e0*/  ISETP.GE.AND P5, PT, R19, R2, PT ;  /* 0x000000021300720c */ /* 0x000fe20003fa6270 */
[C---:B------:R-:W-:Y:S02]  /*06f0*/  IMAD.WIDE.U32 R8, R11.reuse, 0x4, R8 ;  /* 0x000000040b087825 */ /* 0x040fe400078e0008 */
[----:B0-----:R-:W5:Y:S04]  /*0700*/  @!P3 LDG.E R18, desc[UR8][R12.64+0xc] ;  /* 0x00000c080c12b981 */ /* 0x001f68000c1e1900 */
[----:B------:R-:W5:Y:S04]  /*0710*/  @!P2 LDG.E R20, desc[UR8][R8.64+0x4] ;  /* 0x000004080814a981 */ /* 0x000f68000c1e1900 */
[----:B------:R-:W5:Y:S04]  /*0720*/  @!P6 LDG.E R19, desc[UR8][R8.64] ;  /* 0x000000080813e981 */ /* 0x000f68000c1e1900 */
[----:B--2---:R-:W2:Y:S04]  /*0730*/  @!P4 LDG.E R24, desc[UR8][R8.64+0x8] ;  /* 0x000008080818c981 */ /* 0x004ea8000c1e1900 */
[----:B---3--:R-:W3:Y:S01]  /*0740*/  @!P5 LDG.E R25, desc[UR8][R8.64+0xc] ;  /* 0x00000c080819d981 */ /* 0x008ee2000c1e1900 */
[----:B------:R-:W-:Y:S01]  /*0750*/  LEA R11, R11, UR4, 0x2 ;  /* 0x000000040b0b7c11 */ /* 0x000fe2000f8e10ff */
[----:B------:R-:W-:-:S02]  /*0760*/  VIADD R17, R17, 0x10 ;  /* 0x0000001011117836 */ /* 0x000fc40000000000 */
[----:B----4-:R0:W-:Y:S03]  /*0770*/  @!P1 STS [R21+0x8], R10 ;  /* 0x0000080a15009388 */ /* 0x0101e60000000800 */
[----:B------:R-:W-:Y:S01]  /*0780*/  ISETP.GE.AND P1, PT, R17, R14, PT ;  /* 0x0000000e1100720c */ /* 0x000fe20003f26270 */
[----:B-----5:R0:W-:Y:S04]  /*0790*/  @!P3 STS [R21+0xc], R18 ;  /* 0x00000c121500b388 */ /* 0x0201e80000000800 */
[----:B------:R0:W-:Y:S04]  /*07a0*/  @!P2 STS [R11+0x4], R20 ;  /* 0x000004140b00a388 */ /* 0x0001e80000000800 */
[----:B------:R0:W-:Y:S04]  /*07b0*/  @!P6 STS [R11], R19 ;  /* 0x000000130b00e388 */ /* 0x0001e80000000800 */
[----:B--2---:R0:W-:Y:S04]  /*07c0*/  @!P4 STS [R11+0x8], R24 ;  /* 0x000008180b00c388 */ /* 0x0041e80000000800 */
[----:B---3--:R0:W-:Y:S01]  /*07d0*/  @!P5 STS [R11+0xc], R25 ;  /* 0x00000c190b00d388 */ /* 0x0081e20000000800 */
[----:B-1----:R-:W-:Y:S05]  /*07e0*/  @!P1 BRA `(.L_x_4) ;  /* 0xfffffff800d09947 */ /* 0x002fea000383ffff */
.L_x_3:
[----:B------:R-:W-:-:S05]  /*07f0*/  IMAD.IADD R8, R15, 0x1, -R17 ;  /* 0x000000010f087824 */ /* 0x000fca00078e0a11 */
[----:B------:R-:W-:-:S13]  /*0800*/  ISETP.GT.AND P1, PT, R8, 0x4, PT ;  /* 0x000000040800780c */ /* 0x000fda0003f24270 */
[----:B------:R-:W-:Y:S05]  /*0810*/  @!P1 BRA `(.L_x_5) ;  /* 0x0000000000a09947 */ /* 0x000fea0003800000 */
[----:B0-----:R-:W0:Y:S01]  /*0820*/  LDC.64 R10, c[0x0][0x390] ;  /* 0x0000e400ff0a7b82 */ /* 0x001e220000000a00 */
[----:B------:R-:W-:-:S04]  /*0830*/  IADD3 R29, PT, PT, R4, R17, RZ ;  /* 0x00000011041d7210 */ /* 0x000fc80007ffe0ff */
[C---:B------:R-:W-:Y:S01]  /*0840*/  ISETP.GE.AND P6, PT, R29.reuse, R2, PT ;  /* 0x000000021d00720c */ /* 0x040fe20003fc6270 */
[----:B0-----:R-:W-:-:S12]  /*0850*/  IMAD.WIDE.U32 R8, R29, 0x4, R10 ;  /* 0x000000041d087825 */ /* 0x001fd800078e000a */
[----:B------:R-:W2:Y:S01]  /*0860*/  @!P6 LDG.E R19, desc[UR8][R8.64] ;  /* 0x000000080813e981 */ /* 0x000ea2000c1e1900 */
[----:B------:R-:W-:Y:S01]  /*0870*/  VIADD R17, R17, 0x4 ;  /* 0x0000000411117836 */ /* 0x000fe20000000000 */
[C---:B------:R-:W-:Y:S01]  /*0880*/  LEA R12, R29.reuse, UR4, 0x2 ;  /* 0x000000041d0c7c11 */ /* 0x040fe2000f8e10ff */
[C---:B------:R-:W-:Y:S01]  /*0890*/  VIADD R21, R29.reuse, 0x1 ;  /* 0x000000011d157836 */ /* 0x040fe20000000000 */
[C---:B------:R-:W-:Y:S01]  /*08a0*/  IADD3 R27, PT, PT, R29.reuse, 0x3, RZ ;  /* 0x000000031d1b7810 */ /* 0x040fe20007ffe0ff */
[----:B------:R-:W-:Y:S02]  /*08b0*/  IMAD.IADD R13, R4, 0x1, R17 ;  /* 0x00000001040d7824 */ /* 0x000fe400078e0211 */
[----:B------:R-:W-:Y:S01]  /*08c0*/  VIADD R25, R29, 0x2 ;  /* 0x000000021d197836 */ /* 0x000fe20000000000 */
[-C--:B------:R-:W-:Y:S01]  /*08d0*/  ISETP.GE.AND P5, PT, R21, R2.reuse, PT ;  /* 0x000000021500720c */ /* 0x080fe20003fa6270 */
[----:B------:R-:W-:Y:S01]  /*08e0*/  VIADD R21, R13, 0x1 ;  /* 0x000000010d157836 */ /* 0x000fe20000000000 */
[-C--:B------:R-:W-:Y:S01]  /*08f0*/  ISETP.GE.AND P3, PT, R27, R2.reuse, PT ;  /* 0x000000021b00720c */ /* 0x080fe20003f66270 */
[----:B------:R-:W-:Y:S01]  /*0900*/  IMAD.WIDE.U32 R10, R13, 0x4, R10 ;  /* 0x000000040d0a7825 */ /* 0x000fe200078e000a */
[----:B------:R-:W-:-:S02]  /*0910*/  ISETP.GE.AND P4, PT, R25, R2, PT ;  /* 0x000000021900720c */ /* 0x000fc40003f86270 */
[-C--:B------:R-:W-:Y:S01]  /*0920*/  ISETP.GE.AND P1, PT, R21, R2.reuse, PT ;  /* 0x000000021500720c */ /* 0x080fe20003f26270 */
[C---:B------:R-:W-:Y:S01]  /*0930*/  VIADD R21, R13.reuse, 0x3 ;  /* 0x000000030d157836 */ /* 0x040fe20000000000 */
[C---:B------:R-:W-:Y:S01]  /*0940*/  ISETP.GE.AND P2, PT, R13.reuse, R2, PT ;  /* 0x000000020d00720c */ /* 0x040fe20003f46270 */
[----:B------:R-:W-:-:S05]  /*0950*/  VIADD R25, R13, 0x2 ;  /* 0x000000020d197836 */ /* 0x000fca0000000000 */
[-C--:B------:R-:W-:Y:S01]  /*0960*/  ISETP.GE.AND P0, PT, R25, R2.reuse, PT ;  /* 0x000000021900720c */ /* 0x080fe20003f06270 */
[----:B------:R-:W3:Y:S04]  /*0970*/  @!P3 LDG.E R27, desc[UR8][R8.64+0xc] ;  /* 0x00000c08081bb981 */ /* 0x000ee8000c1e1900 */
[----:B------:R-:W4:Y:S04]  /*0980*/  @!P4 LDG.E R25, desc[UR8][R8.64+0x8] ;  /* 0x000008080819c981 */ /* 0x000f28000c1e1900 */
[----:B------:R-:W5:Y:S04]  /*0990*/  @!P2 LDG.E R14, desc[UR8][R10.64] ;  /* 0x000000080a0ea981 */ /* 0x000f68000c1e1900 */
[----:B------:R-:W5:Y:S04]  /*09a0*/  @!P1 LDG.E R18, desc[UR8][R10.64+0x4] ;  /* 0x000004080a129981 */ /* 0x000f68000c1e1900 */
[----:B------:R-:W5:Y:S04]  /*09b0*/  @!P0 LDG.E R20, desc[UR8][R10.64+0x8] ;  /* 0x000008080a148981 */ /* 0x000f68000c1e1900 */
[----:B--2---:R2:W-:Y:S01]  /*09c0*/  @!P6 STS [R12], R19 ;  /* 0x000000130c00e388 */ /* 0x0045e20000000800 */
[----:B------:R-:W-:-:S03]  /*09d0*/  ISETP.GE.AND P6, PT, R21, R2, PT ;  /* 0x000000021500720c */ /* 0x000fc60003fc6270 */
[----:B------:R-:W2:Y:S10]  /*09e0*/  @!P5 LDG.E R21, desc[UR8][R8.64+0x4] ;  /* 0x000004080815d981 */ /* 0x000eb4000c1e1900 */
[----:B------:R-:W5:Y:S01]  /*09f0*/  @!P6 LDG.E R24, desc[UR8][R10.64+0xc] ;  /* 0x00000c080a18e981 */ /* 0x000f62000c1e1900 */
[----:B------:R-:W-:-:S03]  /*0a00*/  LEA R13, R13, UR4, 0x2 ;  /* 0x000000040d0d7c11 */ /* 0x000fc6000f8e10ff */
[----:B---3--:R3:W-:Y:S04]  /*0a10*/  @!P3 STS [R12+0xc], R27 ;  /* 0x00000c1b0c00b388 */ /* 0x0087e80000000800 */
[----:B----4-:R3:W-:Y:S01]  /*0a20*/  @!P4 STS [R12+0x8], R25 ;  /* 0x000008190c00c388 */ /* 0x0107e20000000800 */
[----:B------:R-:W-:-:S03]  /*0a30*/  VIADD R17, R17, 0x4 ;  /* 0x0000000411117836 */ /* 0x000fc60000000000 */
[----:B--2---:R3:W-:Y:S04]  /*0a40*/  @!P5 STS [R12+0x4], R21 ;  /* 0x000004150c00d388 */ /* 0x0047e80000000800 */
[----:B-----5:R3:W-:Y:S04]  /*0a50*/  @!P2 STS [R13], R14 ;  /* 0x0000000e0d00a388 */ /* 0x0207e80000000800 */
[----:B------:R3:W-:Y:S04]  /*0a60*/  @!P1 STS [R13+0x4], R18 ;  /* 0x000004120d009388 */ /* 0x0007e80000000800 */
[----:B------:R3:W-:Y:S04]  /*0a70*/  @!P6 STS [R13+0xc], R24 ;  /* 0x00000c180d00e388 */ /* 0x0007e80000000800 */
[----:B------:R3:W-:Y:S01]  /*0a80*/  @!P0 STS [R13+0x8], R20 ;  /* 0x000008140d008388 */ /* 0x0007e20000000800 */
[----:B------:R-:W-:-:S13]  /*0a90*/  PLOP3.LUT P0, PT, PT, PT, PT, 0x8, 0x80 ;  /* 0x000000000080781c */ /* 0x000fda0003f0e170 */
.L_x_5:
[----:B------:R-:W-:-:S13]  /*0aa0*/  ISETP.NE.OR P0, PT, R17, R15, P0 ;  /* 0x0000000f1100720c */ /* 0x000fda0000705670 */
[----:B------:R-:W-:Y:S05]  /*0ab0*/  @!P0 BRA `(.L_x_1) ;  /* 0x0000000000548947 */ /* 0x000fea0003800000 */
.L_x_2:
[----:B0-2---:R-:W-:-:S04]  /*0ac0*/  IADD3 R19, PT, PT, R4, R17, RZ ;  /* 0x0000001104137210 */ /* 0x005fc80007ffe0ff */
[CC--:B------:R-:W-:Y:S01]  /*0ad0*/  ISETP.GE.AND P0, PT, R19.reuse, R2.reuse, PT ;  /* 0x000000021300720c */ /* 0x0c0fe20003f06270 */
[C---:B------:R-:W-:Y:S02]  /*0ae0*/  VIADD R9, R19.reuse, 0x1 ;  /* 0x0000000113097836 */ /* 0x040fe40000000000 */
[C---:B------:R-:W-:Y:S02]  /*0af0*/  VIADD R11, R19.reuse, 0x2 ;  /* 0x00000002130b7836 */ /* 0x040fe40000000000 */
[----:B---3--:R-:W-:Y:S01]  /*0b00*/  VIADD R13, R19, 0x3 ;  /* 0x00000003130d7836 */ /* 0x008fe20000000000 */
[-C--:B------:R-:W-:Y:S01]  /*0b10*/  ISETP.GE.AND P1, PT, R9, R2.reuse, PT ;  /* 0x000000020900720c */ /* 0x080fe20003f26270 */
[----:B-1----:R-:W-:Y:S01]  /*0b20*/  IMAD.WIDE.U32 R8, R19, 0x4, R6 ;  /* 0x0000000413087825 */ /* 0x002fe200078e0006 */
[-C--:B------:R-:W-:Y:S02]  /*0b30*/  ISETP.GE.AND P2, PT, R11, R2.reuse, PT ;  /* 0x000000020b00720c */ /* 0x080fe40003f46270 */
[----:B------:R-:W-:-:S03]  /*0b40*/  ISETP.GE.AND P3, PT, R13, R2, PT ;  /* 0x000000020d00720c */ /* 0x000fc60003f66270 */
[----:B------:R-:W2:Y:S06]  /*0b50*/  @!P0 LDG.E R10, desc[UR8][R8.64] ;  /* 0x00000008080a8981 */ /* 0x000eac000c1e1900 */
[----:B------:R-:W3:Y:S04]  /*0b60*/  @!P1 LDG.E R11, desc[UR8][R8.64+0x4] ;  /* 0x00000408080b9981 */ /* 0x000ee8000c1e1900 */
[----:B------:R-:W4:Y:S04]  /*0b70*/  @!P2 LDG.E R12, desc[UR8][R8.64+0x8] ;  /* 0x00000808080ca981 */ /* 0x000f28000c1e1900 */
[----:B------:R-:W5:Y:S01]  /*0b80*/  @!P3 LDG.E R13, desc[UR8][R8.64+0xc] ;  /* 0x00000c08080db981 */ /* 0x000f62000c1e1900 */
[----:B------:R-:W-:Y:S01]  /*0b90*/  LEA R19, R19, UR4, 0x2 ;  /* 0x0000000413137c11 */ /* 0x000fe2000f8e10ff */
[----:B------:R-:W-:-:S04]  /*0ba0*/  VIADD R17, R17, 0x4 ;  /* 0x0000000411117836 */ /* 0x000fc80000000000 */
[----:B--2---:R2:W-:Y:S01]  /*0bb0*/  @!P0 STS [R19], R10 ;  /* 0x0000000a13008388 */ /* 0x0045e20000000800 */
[----:B------:R-:W-:-:S03]  /*0bc0*/  ISETP.NE.AND P0, PT, R17, R15, PT ;  /* 0x0000000f1100720c */ /* 0x000fc60003f05270 */
[----:B---3--:R2:W-:Y:S04]  /*0bd0*/  @!P1 STS [R19+0x4], R11 ;  /* 0x0000040b13009388 */ /* 0x0085e80000000800 */
[----:B----4-:R2:W-:Y:S04]  /*0be0*/  @!P2 STS [R19+0x8], R12 ;  /* 0x0000080c1300a388 */ /* 0x0105e80000000800 */
[----:B-----5:R2:W-:Y:S02]  /*0bf0*/  @!P3 STS [R19+0xc], R13 ;  /* 0x00000c0d1300b388 */ /* 0x0205e40000000800 */
[----:B------:R-:W-:Y:S05]  /*0c00*/  @P0 BRA `(.L_x_2) ;  /* 0xfffffffc00ac0947 */ /* 0x000fea000383ffff */
.L_x_1:
[----:B------:R-:W-:-:S13]  /*0c10*/  ISETP.NE.AND P0, PT, R16, RZ, PT ;  /* 0x000000ff1000720c */ /* 0x000fda0003f05270 */
[----:B------:R-:W-:Y:S05]  /*0c20*/  @!P0 BRA `(.L_x_0) ;  /* 0x00000000003c8947 */ /* 0x000fea0003800000 */
[----:B------:R-:W-:-:S05]  /*0c30*/  UMOV UR4, URZ ;  /* 0x000000ff00047c82 */ /* 0x000fca0008000000 */
.L_x_6:
[----:B------:R-:W-:-:S04]  /*0c40*/  IADD3 R9, PT, PT, R4, R15, RZ ;  /* 0x0000000f04097210 */ /* 0x000fc80007ffe0ff */
[----:B------:R-:W-:-:S13]  /*0c50*/  ISETP.GE.AND P0, PT, R9, R2, PT ;  /* 0x000000020900720c */ /* 0x000fda0003f06270 */
[----:B-1----:R-:W1:Y:S02]  /*0c60*/  @!P0 LDC.64 R6, c[0x0][0x390] ;  /* 0x0000e400ff068b82 */ /* 0x002e640000000a00 */
[----:B-1----:R-:W-:-:S06]  /*0c70*/  @!P0 IMAD.WIDE.U32 R6, R9, 0x4, R6 ;  /* 0x0000000409068825 */ /* 0x002fcc00078e0006 */
[----:B------:R-:W4:Y:S01]  /*0c80*/  @!P0 LDG.E R6, desc[UR8][R6.64] ;  /* 0x0000000806068981 */ /* 0x000f22000c1e1900 */
[----:B------:R-:W-:Y:S01]  /*0c90*/  @!P0 MOV R8, 0x400 ;  /* 0x0000040000088802 */ /* 0x000fe20000000f00 */
[----:B------:R-:W-:Y:S01]  /*0ca0*/  UIADD3 UR4, UPT, UPT, UR4, 0x1, URZ ;  /* 0x0000000104047890 */ /* 0x000fe2000fffe0ff */
[----:B------:R-:W-:Y:S01]  /*0cb0*/  VIADD R15, R15, 0x1 ;  /* 0x000000010f0f7836 */ /* 0x000fe20000000000 */
[----:B0-2---:R-:W0:Y:S02]  /*0cc0*/  @!P0 S2R R11, SR_CgaCtaId ;  /* 0x00000000000b8919 */ /* 0x005e240000008800 */
[----:B0-----:R-:W-:-:S05]  /*0cd0*/  @!P0 LEA R8, R11, R8, 0x18 ;  /* 0x000000080b088211 */ /* 0x001fca00078ec0ff */
[----:B------:R-:W-:-:S05]  /*0ce0*/  @!P0 IMAD R9, R9, 0x4, R8 ;  /* 0x0000000409098824 */ /* 0x000fca00078e0208 */
[----:B----4-:R4:W-:Y:S01]  /*0cf0*/  @!P0 STS [R9], R6 ;  /* 0x0000000609008388 */ /* 0x0109e20000000800 */
[----:B------:R-:W-:-:S13]  /*0d00*/  ISETP.NE.AND P0, PT, R16, UR4, PT ;  /* 0x0000000410007c0c */ /* 0x000fda000bf05270 */
[----:B----4-:R-:W-:Y:S05]  /*0d10*/  @P0 BRA `(.L_x_6) ;  /* 0xfffffffc00c80947 */ /* 0x010fea000383ffff */
.L_x_0:
[----:B0-2---:R-:W0:Y:S01]  /*0d20*/  LDC R11, c[0x0][0x380] ;  /* 0x0000e000ff0b7b82 */ /* 0x005e220000000800 */
[----:B------:R-:W2:Y:S01]  /*0d30*/  LDCU.64 UR4, c[0x0][0x388] ;  /* 0x00007100ff0477ac */ /* 0x000ea20008000a00 */
[----:B------:R-:W4:Y:S06]  /*0d40*/  LDCU UR11, c[0x0][0x380] ;  /* 0x00007000ff0b77ac */ /* 0x000f2c0008000800 */
[----:B------:R-:W-:Y:S01]  /*0d50*/  BAR.SYNC.DEFER_BLOCKING 0x0 ;  /* 0x0000000000007b1d */ /* 0x000fe20000010000 */
[----:B0-----:R-:W-:-:S13]  /*0d60*/  ISETP.GE.AND P0, PT, R0, R11, PT ;  /* 0x0000000b0000720c */ /* 0x001fda0003f06270 */
[----:B-1----:R-:W0:Y:S02]  /*0d70*/  @!P0 LDC.64 R6, c[0x0][0x398] ;  /* 0x0000e600ff068b82 */ /* 0x002e240000000a00 */
[----:B0-----:R-:W-:-:S06]  /*0d80*/  @!P0 IMAD.WIDE.U32 R6, R0, 0x8, R6 ;  /* 0x0000000800068825 */ /* 0x001fcc00078e0006 */
[----:B------:R-:W5:Y:S01]  /*0d90*/  @!P0 LDG.E.64 R6, desc[UR8][R6.64] ;  /* 0x0000000806068981 */ /* 0x000f62000c1e1b00 */
[----:B------:R-:W-:Y:S01]  /*0da0*/  @!P0 MOV R2, 0x400 ;  /* 0x0000040000028802 */ /* 0x000fe20000000f00 */
[----:B------:R-:W-:Y:S01]  /*0db0*/  BSSY.RECONVERGENT B0, `(.L_x_7) ;  /* 0x00002eb000007945 */ /* 0x000fe20003800200 */
[----:B------:R-:W-:Y:S01]  /*0dc0*/  MOV R4, 0x7fffffff ;  /* 0x7fffffff00047802 */ /* 0x000fe20000000f00 */
[----:B------:R-:W0:Y:S02]  /*0dd0*/  @!P0 S2R R9, SR_CgaCtaId ;  /* 0x0000000000098919 */ /* 0x000e240000008800 */
[----:B------:R-:W-:-:S05]  /*0de0*/  @!P0 VIADD R2, R2, 0x2710 ;  /* 0x0000271002028836 */ /* 0x000fca0000000000 */
[----:B0-----:R-:W-:-:S05]  /*0df0*/  @!P0 LEA R9, R9, R2, 0x18 ;  /* 0x0000000209098211 */ /* 0x001fca00078ec0ff */
[----:B------:R-:W-:-:S05]  /*0e00*/  @!P0 IMAD R9, R0, 0x8, R9 ;  /* 0x0000000800098824 */ /* 0x000fca00078e0209 */
[----:B-----5:R0:W-:Y:S01]  /*0e10*/  @!P0 STS.64 [R9], R6 ;  /* 0x0000000609008388 */ /* 0x0201e20000000a00 */
[----:B------:R-:W-:Y:S01]  /*0e20*/  BAR.SYNC.DEFER_BLOCKING 0x0 ;  /* 0x0000000000007b1d */ /* 0x000fe20000010000 */
[----:B--2---:R-:W-:-:S04]  /*0e30*/  ISETP.GE.U32.AND P0, PT, R22, UR4, PT ;  /* 0x0000000416007c0c */ /* 0x004fc8000bf06070 */
[----:B------:R-:W-:-:S13]  /*0e40*/  ISETP.GE.AND.EX P0, PT, R23, UR5, PT, P0 ;  /* 0x0000000517007c0c */ /* 0x000fda000bf06300 */
[----:B0---4-:R-:W-:Y:S05]  /*0e50*/  @P0 BRA `(.L_x_8) ;  /* 0x0000002c00800947 */ /* 0x011fea0003800000 */
[----:B------:R-:W-:-:S13]  /*0e60*/  ISETP.GE.AND P0, PT, R11, 0x1, PT ;  /* 0x000000010b00780c */ /* 0x000fda0003f06270 */
[----:B------:R-:W-:Y:S05]  /*0e70*/  @!P0 BRA `(.L_x_9) ;  /* 0x0000001000e88947 */ /* 0x000fea0003800000 */
[----:B------:R-:W-:Y:S02]  /*0e80*/  VIADD R2, R11, 0xffffffff ;  /* 0xffffffff0b027836 */ /* 0x000fe40000000000 */
[----:B------:R-:W-:-:S03]  /*0e90*/  IMAD.MOV.U32 R4, RZ, RZ, RZ ;  /* 0x000000ffff047224 */ /* 0x000fc600078e00ff */
[----:B------:R-:W-:Y:S02]  /*0ea0*/  ISETP.GE.U32.AND P0, PT, R2, 0x3, PT ;  /* 0x000000030200780c */ /* 0x000fe40003f06070 */
[----:B------:R-:W-:-:S11]  /*0eb0*/  LOP3.LUT R2, R11, 0x3, RZ, 0xc0, !PT ;  /* 0x000000030b027812 */ /* 0x000fd600078ec0ff */
[----:B------:R-:W-:Y:S05]  /*0ec0*/  @!P0 BRA `(.L_x_10) ;  /* 0x0000000800b48947 */ /* 0x000fea0003800000 */
[----:B------:R-:W0:Y:S01]  /*0ed0*/  S2R R8, SR_CgaCtaId ;  /* 0x0000000000087919 */ /* 0x000e220000008800 */
[----:B------:R-:W-:Y:S01]  /*0ee0*/  MOV R4, 0x400 ;  /* 0x0000040000047802 */ /* 0x000fe20000000f00 */
[----:B------:R-:W-:-:S04]  /*0ef0*/  HFMA2 R6, -RZ, RZ, 0, 0 ;  /* 0x00000000ff067431 */ /* 0x000fc800000001ff */
[----:B------:R-:W-:Y:S01]  /*0f00*/  VIADD R7, R4, 0x2710 ;  /* 0x0000271004077836 */ /* 0x000fe20000000000 */
[----:B------:R-:W-:-:S04]  /*0f10*/  LOP3.LUT R4, R11, 0x7ffffffc, RZ, 0xc0, !PT ;  /* 0x7ffffffc0b047812 */ /* 0x000fc800078ec0ff */
[----:B0-----:R-:W-:-:S07]  /*0f20*/  LEA R7, R8, R7, 0x18 ;  /* 0x0000000708077211 */ /* 0x001fce00078ec0ff */
.L_x_23:
[----:B------:R-:W-:Y:S01]  /*0f30*/  LOP3.LUT R8, RZ, R6, RZ, 0x33, !PT ;  /* 0x00000006ff087212 */ /* 0x000fe200078e33ff */
[----:B------:R-:W-:Y:S04]  /*0f40*/  BSSY.RECONVERGENT B1, `(.L_x_11) ;  /* 0x0000028000017945 */ /* 0x000fe80003800200 */
[----:B------:R-:W-:-:S04]  /*0f50*/  VIADD R8, R8, UR11 ;  /* 0x0000000b08087c36 */ /* 0x000fc80008000000 */
[----:B------:R-:W-:-:S05]  /*0f60*/  IMAD R8, R8, 0x8, R7 ;  /* 0x0000000808087824 */ /* 0x000fca00078e0207 */
[----:B---3--:R-:W0:Y:S02]  /*0f70*/  LDS.64 R14, [R8] ;  /* 0x00000000080e7984 */ /* 0x008e240000000a00 */
[----:B0-----:R-:W-:-:S04]  /*0f80*/  LOP3.LUT R9, R23, R15, RZ, 0xfc, !PT ;  /* 0x0000000f17097212 */ /* 0x001fc800078efcff */
[----:B------:R-:W-:-:S13]  /*0f90*/  ISETP.NE.U32.AND P0, PT, R9, RZ, PT ;  /* 0x000000ff0900720c */ /* 0x000fda0003f05070 */
[----:B------:R-:W-:Y:S05]  /*0fa0*/  @P0 BRA `(.L_x_12) ;  /* 0x00000000005c0947 */ /* 0x000fea0003800000 */
[----:B------:R-:W0:Y:S01]  /*0fb0*/  I2F.U32.RP R9, R14 ;  /* 0x0000000e00097306 */ /* 0x000e220000209000 */
[----:B------:R-:W-:Y:S01]  /*0fc0*/  IADD3 R13, PT, PT, RZ, -R14, RZ ;  /* 0x8000000eff0d7210 */ /* 0x000fe20007ffe0ff */
[----:B------:R-:W-:Y:S01]  /*0fd0*/  IMAD.MOV.U32 R23, RZ, RZ, RZ ;  /* 0x000000ffff177224 */ /* 0x000fe200078e00ff */
[----:B------:R-:W-:-:S05]  /*0fe0*/  ISETP.NE.U32.AND P2, PT, R14, RZ, PT ;  /* 0x000000ff0e00720c */ /* 0x000fca0003f45070 */
[----:B0-----:R-:W0:Y:S02]  /*0ff0*/  MUFU.RCP R9, R9 ;  /* 0x0000000900097308 */ /* 0x001e240000001000 */
[----:B0-----:R-:W-:-:S06]  /*1000*/  VIADD R10, R9, 0xffffffe ;  /* 0x0ffffffe090a7836 */ /* 0x001fcc0000000000 */
[----:B------:R0:W1:Y:S02]  /*1010*/  F2I.FTZ.U32.TRUNC.NTZ R11, R10 ;  /* 0x0000000a000b7305 */ /* 0x000064000021f000 */
[----:B0-----:R-:W-:Y:S02]  /*1020*/  IMAD.MOV.U32 R10, RZ, RZ, RZ ;  /* 0x000000ffff0a7224 */ /* 0x001fe400078e00ff */
[----:B-1----:R-:W-:-:S04]  /*1030*/  IMAD R13, R13, R11, RZ ;  /* 0x0000000b0d0d7224 */ /* 0x002fc800078e02ff */
[----:B------:R-:W-:-:S06]  /*1040*/  IMAD.HI.U32 R11, R11, R13, R10 ;  /* 0x0000000d0b0b7227 */ /* 0x000fcc00078e000a */
[----:B------:R-:W-:-:S04]  /*1050*/  IMAD.HI.U32 R11, R11, R22, RZ ;  /* 0x000000160b0b7227 */ /* 0x000fc800078e00ff */
[----:B------:R-:W-:-:S04]  /*1060*/  IMAD.MOV R13, RZ, RZ, -R11 ;  /* 0x000000ffff0d7224 */ /* 0x000fc800078e0a0b */
[----:B------:R-:W-:-:S05]  /*1070*/  IMAD R13, R14, R13, R22 ;  /* 0x0000000d0e0d7224 */ /* 0x000fca00078e0216 */
[----:B------:R-:W-:-:S13]  /*1080*/  ISETP.GE.U32.AND P0, PT, R13, R14, PT ;  /* 0x0000000e0d00720c */ /* 0x000fda0003f06070 */
[----:B------:R-:W-:Y:S01]  /*1090*/  @P0 IMAD.IADD R13, R13, 0x1, -R14 ;  /* 0x000000010d0d0824 */ /* 0x000fe200078e0a0e */
[----:B------:R-:W-:-:S04]  /*10a0*/  @P0 IADD3 R11, PT, PT, R11, 0x1, RZ ;  /* 0x000000010b0b0810 */ /* 0x000fc80007ffe0ff */
[----:B------:R-:W-:-:S13]  /*10b0*/  ISETP.GE.U32.AND P1, PT, R13, R14, PT ;  /* 0x0000000e0d00720c */ /* 0x000fda0003f26070 */
[----:B------:R-:W-:Y:S01]  /*10c0*/  @P1 VIADD R11, R11, 0x1 ;  /* 0x000000010b0b1836 */ /* 0x000fe20000000000 */
[----:B------:R-:W-:-:S04]  /*10d0*/  @!P2 LOP3.LUT R11, RZ, R14, RZ, 0x33, !PT ;  /* 0x0000000eff0ba212 */ /* 0x000fc800078e33ff */
[----:B------:R-:W-:Y:S01]  /*10e0*/  MOV R18, R11 ;  /* 0x0000000b00127202 */ /* 0x000fe20000000f00 */
[----:B------:R-:W-:-:S04]  /*10f0*/  IMAD.MOV R9, RZ, RZ, -R11 ;  /* 0x000000ffff097224 */ /* 0x000fc800078e0a0b */
[----:B------:R-:W-:Y:S01]  /*1100*/  IMAD R22, R14, R9, R22 ;  /* 0x000000090e167224 */ /* 0x000fe200078e0216 */
[----:B------:R-:W-:Y:S06]  /*1110*/  BRA `(.L_x_13) ;  /* 0x0000000000287947 */ /* 0x000fec0003800000 */
.L_x_12:
[----:B------:R-:W-:Y:S01]  /*1120*/  IMAD.MOV.U32 R16, RZ, RZ, R14 ;  /* 0x000000ffff107224 */ /* 0x000fe200078e000e */
[----:B------:R-:W-:Y:S01]  /*1130*/  MOV R10, 0x1160 ;  /* 0x00001160000a7802 */ /* 0x000fe20000000f00 */
[----:B------:R-:W-:-:S07]  /*1140*/  IMAD.MOV.U32 R11, RZ, RZ, R15 ;  /* 0x000000ffff0b7224 */ /* 0x000fce00078e000f */
[----:B------:R-:W-:Y:S05]  /*1150*/  CALL.REL.NOINC `($__internal_0_$__cuda_sm20_div_s64) ;  /* 0x0000002c00607944 */ /* 0x000fea0003c00000 */
[----:B------:R-:W-:-:S05]  /*1160*/  IADD3 R11, P0, PT, RZ, -R18, RZ ;  /* 0x80000012ff0b7210 */ /* 0x000fca0007f1e0ff */
[----:B------:R-:W-:Y:S02]  /*1170*/  IMAD.X R9, RZ, RZ, ~R12, P0 ;  /* 0x000000ffff097224 */ /* 0x000fe400000e0e0c */
[----:B------:R-:W-:-:S04]  /*1180*/  IMAD.WIDE.U32 R22, R14, R11, R22 ;  /* 0x0000000b0e167225 */ /* 0x000fc800078e0016 */
[----:B------:R-:W-:-:S04]  /*1190*/  IMAD R9, R9, R14, RZ ;  /* 0x0000000e09097224 */ /* 0x000fc800078e02ff */
[----:B------:R-:W-:-:S05]  /*11a0*/  IMAD R9, R15, R11, R9 ;  /* 0x0000000b0f097224 */ /* 0x000fca00078e0209 */
[----:B------:R-:W-:-:S07]  /*11b0*/  IADD3 R23, PT, PT, R23, R9, RZ ;  /* 0x0000000917177210 */ /* 0x000fce0007ffe0ff */
.L_x_13:
[----:B------:R-:W-:Y:S05]  /*11c0*/  BSYNC.RECONVERGENT B1 ;  /* 0x0000000000017941 */ /* 0x000fea0003800200 */
.L_x_11:
[----:B------:R-:W0:Y:S01]  /*11d0*/  LDS.64 R14, [R8+-0x8] ;  /* 0xfffff800080e7984 */ /* 0x000e220000000a00 */
[----:B------:R-:W-:Y:S01]  /*11e0*/  IMAD R9, R6, 0x4, R1 ;  /* 0x0000000406097824 */ /* 0x000fe200078e0201 */
[----:B------:R-:W-:Y:S04]  /*11f0*/  BSSY.RECONVERGENT B1, `(.L_x_14) ;  /* 0x0000026000017945 */ /* 0x000fe80003800200 */
[----:B------:R1:W-:Y:S01]  /*1200*/  STL [R9], R18 ;  /* 0x0000001209007387 */ /* 0x0003e20000100800 */
[----:B0-----:R-:W-:-:S04]  /*1210*/  LOP3.LUT R10, R23, R15, RZ, 0xfc, !PT ;  /* 0x0000000f170a7212 */ /* 0x001fc800078efcff */
[----:B------:R-:W-:-:S13]  /*1220*/  ISETP.NE.U32.AND P0, PT, R10, RZ, PT ;  /* 0x000000ff0a00720c */ /* 0x000fda0003f05070 */
[----:B-1----:R-:W-:Y:S05]  /*1230*/  @P0 BRA `(.L_x_15) ;  /* 0x00000000005c0947 */ /* 0x002fea0003800000 */
[----:B------:R-:W0:Y:S01]  /*1240*/  I2F.U32.RP R12, R14 ;  /* 0x0000000e000c7306 */ /* 0x000e220000209000 */
[----:B------:R-:W-:Y:S01]  /*1250*/  IMAD.MOV R13, RZ, RZ, -R14 ;  /* 0x000000ffff0d7224 */ /* 0x000fe200078e0a0e */
[----:B------:R-:W-:Y:S01]  /*1260*/  ISETP.NE.U32.AND P2, PT, R14, RZ, PT ;  /* 0x000000ff0e00720c */ /* 0x000fe20003f45070 */
[----:B------:R-:W-:-:S05]  /*1270*/  IMAD.MOV.U32 R23, RZ, RZ, RZ ;  /* 0x000000ffff177224 */ /* 0x000fca00078e00ff */
[----:B0-----:R-:W0:Y:S02]  /*1280*/  MUFU.RCP R12, R12 ;  /* 0x0000000c000c7308 */ /* 0x001e240000001000 */
[----:B0-----:R-:W-:-:S06]  /*1290*/  VIADD R10, R12, 0xffffffe ;  /* 0x0ffffffe0c0a7836 */ /* 0x001fcc0000000000 */
[----:B------:R0:W1:Y:S02]  /*12a0*/  F2I.FTZ.U32.TRUNC.NTZ R11, R10 ;  /* 0x0000000a000b7305 */ /* 0x000064000021f000 */
[----:B0-----:R-:W-:Y:S02]  /*12b0*/  HFMA2 R10, -RZ, RZ, 0, 0 ;  /* 0x00000000ff0a7431 */ /* 0x001fe400000001ff */
[----:B-1----:R-:W-:-:S04]  /*12c0*/  IMAD R13, R13, R11, RZ ;  /* 0x0000000b0d0d7224 */ /* 0x002fc800078e02ff */
[----:B------:R-:W-:-:S06]  /*12d0*/  IMAD.HI.U32 R11, R11, R13, R10 ;  /* 0x0000000d0b0b7227 */ /* 0x000fcc00078e000a */
[----:B------:R-:W-:-:S04]  /*12e0*/  IMAD.HI.U32 R11, R11, R22, RZ ;  /* 0x000000160b0b7227 */ /* 0x000fc800078e00ff */
[----:B------:R-:W-:-:S04]  /*12f0*/  IMAD.MOV R13, RZ, RZ, -R11 ;  /* 0x000000ffff0d7224 */ /* 0x000fc800078e0a0b */
[----:B------:R-:W-:-:S05]  /*1300*/  IMAD R13, R14, R13, R22 ;  /* 0x0000000d0e0d7224 */ /* 0x000fca00078e0216 */
[----:B------:R-:W-:-:S13]  /*1310*/  ISETP.GE.U32.AND P0, PT, R13, R14, PT ;  /* 0x0000000e0d00720c */ /* 0x000fda0003f06070 */
[----:B------:R-:W-:Y:S02]  /*1320*/  @P0 IMAD.IADD R13, R13, 0x1, -R14 ;  /* 0x000000010d0d0824 */ /* 0x000fe400078e0a0e */
[----:B------:R-:W-:-:S03]  /*1330*/  @P0 VIADD R11, R11, 0x1 ;  /* 0x000000010b0b0836 */ /* 0x000fc60000000000 */
[----:B------:R-:W-:-:S13]  /*1340*/  ISETP.GE.U32.AND P1, PT, R13, R14, PT ;  /* 0x0000000e0d00720c */ /* 0x000fda0003f26070 */
[----:B------:R-:W-:Y:S02]  /*1350*/  @P1 IADD3 R11, PT, PT, R11, 0x1, RZ ;  /* 0x000000010b0b1810 */ /* 0x000fe40007ffe0ff */
[----:B------:R-:W-:-:S05]  /*1360*/  @!P2 LOP3.LUT R11, RZ, R14, RZ, 0x33, !PT ;  /* 0x0000000eff0ba212 */ /* 0x000fca00078e33ff */
[--C-:B------:R-:W-:Y:S02]  /*1370*/  IMAD.MOV R13, RZ, RZ, -R11.reuse ;  /* 0x000000ffff0d7224 */ /* 0x100fe400078e0a0b */
[----:B------:R-:W-:Y:S02]  /*1380*/  IMAD.MOV.U32 R18, RZ, RZ, R11 ;  /* 0x000000ffff127224 */ /* 0x000fe400078e000b */
[----:B------:R-:W-:Y:S01]  /*1390*/  IMAD R22, R14, R13, R22 ;  /* 0x0000000d0e167224 */ /* 0x000fe200078e0216 */
[----:B------:R-:W-:Y:S06]  /*13a0*/  BRA `(.L_x_16) ;  /* 0x0000000000287947 */ /* 0x000fec0003800000 */
.L_x_15:
[----:B------:R-:W-:Y:S01]  /*13b0*/  MOV R16, R14 ;  /* 0x0000000e00107202 */ /* 0x000fe20000000f00 */
[----:B------:R-:W-:Y:S01]  /*13c0*/  IMAD.MOV.U32 R11, RZ, RZ, R15 ;  /* 0x000000ffff0b7224 */ /* 0x000fe200078e000f */
[----:B------:R-:W-:-:S07]  /*13d0*/  MOV R10, 0x13f0 ;  /* 0x000013f0000a7802 */ /* 0x000fce0000000f00 */
[----:B------:R-:W-:Y:S05]  /*13e0*/  CALL.REL.NOINC `($__internal_0_$__cuda_sm20_div_s64) ;  /* 0x0000002800bc7944 */ /* 0x000fea0003c00000 */
[----:B------:R-:W-:-:S05]  /*13f0*/  IADD3 R13, P0, PT, RZ, -R18, RZ ;  /* 0x80000012ff0d7210 */ /* 0x000fca0007f1e0ff */
[----:B------:R-:W-:Y:S02]  /*1400*/  IMAD.X R11, RZ, RZ, ~R12, P0 ;  /* 0x000000ffff0b7224 */ /* 0x000fe400000e0e0c */
[----:B------:R-:W-:-:S04]  /*1410*/  IMAD.WIDE.U32 R22, R14, R13, R22 ;  /* 0x0000000d0e167225 */ /* 0x000fc800078e0016 */
[----:B------:R-:W-:-:S04]  /*1420*/  IMAD R11, R11, R14, RZ ;  /* 0x0000000e0b0b7224 */ /* 0x000fc800078e02ff */
[----:B------:R-:W-:-:S04]  /*1430*/  IMAD R11, R15, R13, R11 ;  /* 0x0000000d0f0b7224 */ /* 0x000fc800078e020b */
[----:B------:R-:W-:-:S07]  /*1440*/  IMAD.IADD R23, R23, 0x1, R11 ;  /* 0x0000000117177824 */ /* 0x000fce00078e020b */
.L_x_16:
[----:B------:R-:W-:Y:S05]  /*1450*/  BSYNC.RECONVERGENT B1 ;  /* 0x0000000000017941 */ /* 0x000fea0003800200 */
.L_x_14:
[----:B------:R-:W0:Y:S01]  /*1460*/  LDS.64 R14, [R8+-0x10] ;  /* 0xfffff000080e7984 */ /* 0x000e220000000a00 */
[----:B------:R-:W-:Y:S03]  /*1470*/  BSSY.RECONVERGENT B1, `(.L_x_17) ;  /* 0x0000026000017945 */ /* 0x000fe60003800200 */
[----:B------:R1:W-:Y:S01]  /*1480*/  STL [R9+0x4], R18 ;  /* 0x0000041209007387 */ /* 0x0003e20000100800 */
[----:B0-----:R-:W-:-:S04]  /*1490*/  LOP3.LUT R10, R23, R15, RZ, 0xfc, !PT ;  /* 0x0000000f170a7212 */ /* 0x001fc800078efcff */
[----:B------:R-:W-:-:S13]  /*14a0*/  ISETP.NE.U32.AND P0, PT, R10, RZ, PT ;  /* 0x000000ff0a00720c */ /* 0x000fda0003f05070 */
[----:B-1----:R-:W-:Y:S05]  /*14b0*/  @P0 BRA `(.L_x_18) ;  /* 0x00000000005c0947 */ /* 0x002fea0003800000 */
[----:B------:R-:W0:Y:S01]  /*14c0*/  I2F.U32.RP R12, R14 ;  /* 0x0000000e000c7306 */ /* 0x000e220000209000 */
[----:B------:R-:W-:Y:S01]  /*14d0*/  IMAD.MOV R13, RZ, RZ, -R14 ;  /* 0x000000ffff0d7224 */ /* 0x000fe200078e0a0e */
[----:B------:R-:W-:Y:S01]  /*14e0*/  ISETP.NE.U32.AND P2, PT, R14, RZ, PT ;  /* 0x000000ff0e00720c */ /* 0x000fe20003f45070 */
[----:B------:R-:W-:-:S05]  /*14f0*/  HFMA2 R23, -RZ, RZ, 0, 0 ;  /* 0x00000000ff177431 */ /* 0x000fca00000001ff */
[----:B0-----:R-:W0:Y:S02]  /*1500*/  MUFU.RCP R12, R12 ;  /* 0x0000000c000c7308 */ /* 0x001e240000001000 */
[----:B0-----:R-:W-:-:S06]  /*1510*/  IADD3 R10, PT, PT, R12, 0xffffffe, RZ ;  /* 0x0ffffffe0c0a7810 */ /* 0x001fcc0007ffe0ff */
        /* <DEDUP_REMOVED lines=8> */
[----:B------:R-:W-:Y:S01]  /*15a0*/  @P0 IADD3 R13, PT, PT, -R14, R13, RZ ;  /* 0x0000000d0e0d0210 */ /* 0x000fe20007ffe1ff */
[----:B------:R-:W-:-:S03]  /*15b0*/  @P0 VIADD R11, R11, 0x1 ;  /* 0x000000010b0b0836 */ /* 0x000fc60000000000 */
[----:B------:R-:W-:-:S13]  /*15c0*/  ISETP.GE.U32.AND P1, PT, R13, R14, PT ;  /* 0x0000000e0d00720c */ /* 0x000fda0003f26070 */
[----:B------:R-:W-:Y:S01]  /*15d0*/  @P1 VIADD R11, R11, 0x1 ;  /* 0x000000010b0b1836 */ /* 0x000fe20000000000 */
[----:B------:R-:W-:-:S05]  /*15e0*/  @!P2 LOP3.LUT R11, RZ, R14, RZ, 0x33, !PT ;  /* 0x0000000eff0ba212 */ /* 0x000fca00078e33ff */
[--C-:B------:R-:W-:Y:S02]  /*15f0*/  IMAD.MOV R13, RZ, RZ, -R11.reuse ;  /* 0x000000ffff0d7224 */ /* 0x100fe400078e0a0b */
[----:B------:R-:W-:Y:S02]  /*1600*/  IMAD.MOV.U32 R18, RZ, RZ, R11 ;  /* 0x000000ffff127224 */ /* 0x000fe400078e000b */
[----:B------:R-:W-:Y:S01]  /*1610*/  IMAD R22, R14, R13, R22 ;  /* 0x0000000d0e167224 */ /* 0x000fe200078e0216 */
[----:B------:R-:W-:Y:S06]  /*1620*/  BRA `(.L_x_19) ;  /* 0x0000000000287947 */ /* 0x000fec0003800000 */
.L_x_18:
[----:B------:R-:W-:Y:S01]  /*1630*/  IMAD.MOV.U32 R16, RZ, RZ, R14 ;  /* 0x000000ffff107224 */ /* 0x000fe200078e000e */
[----:B------:R-:W-:Y:S01]  /*1640*/  MOV R10, 0x1670 ;  /* 0x00001670000a7802 */ /* 0x000fe20000000f00 */
[----:B------:R-:W-:-:S07]  /*1650*/  IMAD.MOV.U32 R11, RZ, RZ, R15 ;  /* 0x000000ffff0b7224 */ /* 0x000fce00078e000f */
[----:B------:R-:W-:Y:S05]  /*1660*/  CALL.REL.NOINC `($__internal_0_$__cuda_sm20_div_s64) ;  /* 0x00000028001c7944 */ /* 0x000fea0003c00000 */
[----:B------:R-:W-:-:S04]  /*1670*/  IADD3 R13, P0, PT, RZ, -R18, RZ ;  /* 0x80000012ff0d7210 */ /* 0x000fc80007f1e0ff */
[----:B------:R-:W-:Y:S01]  /*1680*/  IADD3.X R11, PT, PT, RZ, ~R12, RZ, P0, !PT ;  /* 0x8000000cff0b7210 */ /* 0x000fe200007fe4ff */
[----:B------:R-:W-:-:S04]  /*1690*/  IMAD.WIDE.U32 R22, R14, R13, R22 ;  /* 0x0000000d0e167225 */ /* 0x000fc800078e0016 */
[----:B------:R-:W-:-:S04]  /*16a0*/  IMAD R11, R11, R14, RZ ;  /* 0x0000000e0b0b7224 */ /* 0x000fc800078e02ff */
[----:B------:R-:W-:-:S04]  /*16b0*/  IMAD R11, R15, R13, R11 ;  /* 0x0000000d0f0b7224 */ /* 0x000fc800078e020b */
[----:B------:R-:W-:-:S07]  /*16c0*/  IMAD.IADD R23, R23, 0x1, R11 ;  /* 0x0000000117177824 */ /* 0x000fce00078e020b */
.L_x_19:
[----:B------:R-:W-:Y:S05]  /*16d0*/  BSYNC.RECONVERGENT B1 ;  /* 0x0000000000017941 */ /* 0x000fea0003800200 */
.L_x_17:
        /* <DEDUP_REMOVED lines=13> */
[----:B0-----:R-:W-:Y:S01]  /*17b0*/  MOV R10, RZ ;  /* 0x000000ff000a7202 */ /* 0x001fe20000000f00 */
        /* <DEDUP_REMOVED lines=15> */
.L_x_21:
        /* <DEDUP_REMOVED lines=10> */
.L_x_22:
[----:B------:R-:W-:Y:S05]  /*1950*/  BSYNC.RECONVERGENT B1 ;  /* 0x0000000000017941 */ /* 0x000fea0003800200 */
.L_x_20:
[----:B------:R0:W-:Y:S01]  /*1960*/  STL [R9+0xc], R18 ;  /* 0x00000c1209007387 */ /* 0x0001e20000100800 */
[----:B------:R-:W-:-:S04]  /*1970*/  IADD3 R6, PT, PT, R6, 0x4, RZ ;  /* 0x0000000406067810 */ /* 0x000fc80007ffe0ff */
[----:B------:R-:W-:-:S13]  /*1980*/  ISETP.NE.AND P0, PT, R6, R4, PT ;  /* 0x000000040600720c */ /* 0x000fda0003f05270 */
[----:B0-----:R-:W-:Y:S05]  /*1990*/  @P0 BRA `(.L_x_23) ;  /* 0xfffffff400640947 */ /* 0x001fea000383ffff */
.L_x_10:
[----:B------:R-:W-:-:S13]  /*19a0*/  ISETP.NE.AND P0, PT, R2, RZ, PT ;  /* 0x000000ff0200720c */ /* 0x000fda0003f05270 */
[----:B------:R-:W-:Y:S05]  /*19b0*/  @!P0 BRA `(.L_x_9) ;  /* 0x0000000800188947 */ /* 0x000fea0003800000 */
[----:B------:R-:W-:-:S13]  /*19c0*/  ISETP.NE.AND P0, PT, R2, 0x1, PT ;  /* 0x000000010200780c */ /* 0x000fda0003f05270 */
[----:B------:R-:W-:Y:S05]  /*19d0*/  @!P0 BRA `(.L_x_24) ;  /* 0x0000000400688947 */ /* 0x000fea0003800000 */
[----:B------:R-:W0:Y:S01]  /*19e0*/  S2UR UR5, SR_CgaCtaId ;  /* 0x00000000000579c3 */ /* 0x000e220000008800 */
[----:B------:R-:W1:Y:S01]  /*19f0*/  LDCU UR6, c[0x0][0x380] ;  /* 0x00007000ff0677ac */ /* 0x000e620008000800 */
[----:B------:R-:W-:Y:S01]  /*1a00*/  LOP3.LUT R2, RZ, R4, RZ, 0x33, !PT ;  /* 0x00000004ff027212 */ /* 0x000fe200078e33ff */
[----:B------:R-:W-:Y:S01]  /*1a10*/  BSSY.RECONVERGENT B1, `(.L_x_25) ;  /* 0x000002b000017945 */ /* 0x000fe20003800200 */
[----:B------:R-:W-:Y:S02]  /*1a20*/  UMOV UR4, 0x400 ;  /* 0x0000040000047882 */ /* 0x000fe40000000000 */
[----:B------:R-:W-:Y:S01]  /*1a30*/  UIADD3 UR4, UPT, UPT, UR4, 0x2710, URZ ;  /* 0x0000271004047890 */ /* 0x000fe2000fffe0ff */
[----:B-1----:R-:W-:-:S03]  /*1a40*/  VIADD R2, R2, UR6 ;  /* 0x0000000602027c36 */ /* 0x002fc60008000000 */
[----:B0-----:R-:W-:-:S06]  /*1a50*/  ULEA UR4, UR5, UR4, 0x18 ;  /* 0x0000000405047291 */ /* 0x001fcc000f8ec0ff */
[----:B------:R-:W-:-:S05]  /*1a60*/  LEA R2, R2, UR4, 0x3 ;  /* 0x0000000402027c11 */ /* 0x000fca000f8e18ff */
[----:B------:R-:W0:Y:S02]  /*1a70*/  LDS.64 R6, [R2] ;  /* 0x0000000002067984 */ /* 0x000e240000000a00 */
[----:B0-----:R-:W-:-:S04]  /*1a80*/  LOP3.LUT R8, R23, R7, RZ, 0xfc, !PT ;  /* 0x0000000717087212 */ /* 0x001fc800078efcff */
[----:B------:R-:W-:-:S13]  /*1a90*/  ISETP.NE.U32.AND P0, PT, R8, RZ, PT ;  /* 0x000000ff0800720c */ /* 0x000fda0003f05070 */
[----:B------:R-:W-:Y:S05]  /*1aa0*/  @P0 BRA `(.L_x_26) ;  /* 0x00000000005c0947 */ /* 0x000fea0003800000 */
        /* <DEDUP_REMOVED lines=20> */
[----:B---3--:R-:W-:Y:S02]  /*1bf0*/  IMAD.MOV.U32 R18, RZ, RZ, R9 ;  /* 0x000000ffff127224 */ /* 0x008fe400078e0009 */
[----:B------:R-:W-:Y:S01]  /*1c00*/  IMAD R22, R6, R7, R22 ;  /* 0x0000000706167224 */ /* 0x000fe200078e0216 */
[----:B------:R-:W-:Y:S06]  /*1c10*/  BRA `(.L_x_27) ;  /* 0x0000000000287947 */ /* 0x000fec0003800000 */
.L_x_26:
[----:B------:R-:W-:Y:S01]  /*1c20*/  MOV R16, R6 ;  /* 0x0000000600107202 */ /* 0x000fe20000000f00 */
[----:B------:R-:W-:Y:S01]  /*1c30*/  IMAD.MOV.U32 R11, RZ, RZ, R7 ;  /* 0x000000ffff0b7224 */ /* 0x000fe200078e0007 */
[----:B------:R-:W-:-:S07]  /*1c40*/  MOV R10, 0x1c60 ;  /* 0x00001c60000a7802 */ /* 0x000fce0000000f00 */
[----:B---3--:R-:W-:Y:S05]  /*1c50*/  CALL.REL.NOINC `($__internal_0_$__cuda_sm20_div_s64) ;  /* 0x0000002000a07944 */ /* 0x008fea0003c00000 */
[----:B------:R-:W-:-:S05]  /*1c60*/  IADD3 R11, P0, PT, RZ, -R18, RZ ;  /* 0x80000012ff0b7210 */ /* 0x000fca0007f1e0ff */
[----:B------:R-:W-:Y:S02]  /*1c70*/  IMAD.X R9, RZ, RZ, ~R12, P0 ;  /* 0x000000ffff097224 */ /* 0x000fe400000e0e0c */
[----:B------:R-:W-:-:S04]  /*1c80*/  IMAD.WIDE.U32 R22, R6, R11, R22 ;  /* 0x0000000b06167225 */ /* 0x000fc800078e0016 */
[----:B------:R-:W-:-:S04]  /*1c90*/  IMAD R9, R9, R6, RZ ;  /* 0x0000000609097224 */ /* 0x000fc800078e02ff */
[----:B------:R-:W-:-:S04]  /*1ca0*/  IMAD R9, R7, R11, R9 ;  /* 0x0000000b07097224 */ /* 0x000fc800078e0209 */
[----:B------:R-:W-:-:S07]  /*1cb0*/  IMAD.IADD R23, R23, 0x1, R9 ;  /* 0x0000000117177824 */ /* 0x000fce00078e0209 */
.L_x_27:
[----:B------:R-:W-:Y:S05]  /*1cc0*/  BSYNC.RECONVERGENT B1 ;  /* 0x0000000000017941 */ /* 0x000fea0003800200 */
.L_x_25:
[----:B------:R-:W0:Y:S01]  /*1cd0*/  LDS.64 R8, [R2+-0x8] ;  /* 0xfffff80002087984 */ /* 0x000e220000000a00 */
[----:B------:R-:W-:Y:S01]  /*1ce0*/  LEA R6, R4, R1, 0x2 ;  /* 0x0000000104067211 */ /* 0x000fe200078e10ff */
        /* <DEDUP_REMOVED lines=12> */
[----:B0-----:R-:W-:Y:S02]  /*1db0*/  IMAD.MOV.U32 R10, RZ, RZ, RZ ;  /* 0x000000ffff0a7224 */ /* 0x001fe400078e00ff */
[----:B-1----:R-:W-:-:S04]  /*1dc0*/  IMAD R7, R7, R11, RZ ;  /* 0x0000000b07077224 */ /* 0x002fc800078e02ff */
[----:B------:R-:W-:-:S06]  /*1dd0*/  IMAD.HI.U32 R11, R11, R7, R10 ;  /* 0x000000070b0b7227 */ /* 0x000fcc00078e000a */
[----:B------:R-:W-:-:S05]  /*1de0*/  IMAD.HI.U32 R11, R11, R22, RZ ;  /* 0x000000160b0b7227 */ /* 0x000fca00078e00ff */
[----:B------:R-:W-:-:S05]  /*1df0*/  IADD3 R7, PT, PT, -R11, RZ, RZ ;  /* 0x000000ff0b077210 */ /* 0x000fca0007ffe1ff */
[----:B------:R-:W-:-:S05]  /*1e00*/  IMAD R7, R8, R7, R22 ;  /* 0x0000000708077224 */ /* 0x000fca00078e0216 */
[----:B------:R-:W-:-:S13]  /*1e10*/  ISETP.GE.U32.AND P0, PT, R7, R8, PT ;  /* 0x000000080700720c */ /* 0x000fda0003f06070 */
[----:B------:R-:W-:Y:S02]  /*1e20*/  @P0 IMAD.IADD R7, R7, 0x1, -R8 ;  /* 0x0000000107070824 */ /* 0x000fe400078e0a08 */
[----:B------:R-:W-:-:S03]  /*1e30*/  @P0 VIADD R11, R11, 0x1 ;  /* 0x000000010b0b0836 */ /* 0x000fc60000000000 */
[----:B------:R-:W-:-:S13]  /*1e40*/  ISETP.GE.U32.AND P1, PT, R7, R8, PT ;  /* 0x000000080700720c */ /* 0x000fda0003f26070 */
[----:B------:R-:W-:Y:S01]  /*1e50*/  @P1 VIADD R11, R11, 0x1 ;  /* 0x000000010b0b1836 */ /* 0x000fe20000000000 */
[----:B------:R-:W-:-:S04]  /*1e60*/  @!P2 LOP3.LUT R11, RZ, R8, RZ, 0x33, !PT ;  /* 0x00000008ff0ba212 */ /* 0x000fc800078e33ff */
[----:B------:R-:W-:-:S05]  /*1e70*/  IADD3 R7, PT, PT, -R11, RZ, RZ ;  /* 0x000000ff0b077210 */ /* 0x000fca0007ffe1ff */
[----:B------:R-:W-:Y:S01]  /*1e80*/  IMAD R22, R8, R7, R22 ;  /* 0x0000000708167224 */ /* 0x000fe200078e0216 */
[----:B------:R-:W-:Y:S06]  /*1e90*/  BRA `(.L_x_30) ;  /* 0x00000000002c7947 */ /* 0x000fec0003800000 */
.L_x_29:
        /* <DEDUP_REMOVED lines=8> */
[----:B------:R-:W-:Y:S02]  /*1f20*/  IMAD R7, R9, R11, R7 ;  /* 0x0000000b09077224 */ /* 0x000fe400078e0207 */
[----:B------:R-:W-:Y:S02]  /*1f30*/  IMAD.MOV.U32 R11, RZ, RZ, R18 ;  /* 0x000000ffff0b7224 */ /* 0x000fe400078e0012 */
[----:B------:R-:W-:-:S07]  /*1f40*/  IMAD.IADD R23, R23, 0x1, R7 ;  /* 0x0000000117177824 */ /* 0x000fce00078e0207 */
.L_x_30:
[----:B------:R-:W-:Y:S05]  /*1f50*/  BSYNC.RECONVERGENT B1 ;  /* 0x0000000000017941 */ /* 0x000fea0003800200 */
.L_x_28:
[----:B------:R0:W-:Y:S01]  /*1f60*/  STL [R6+0x4], R11 ;  /* 0x0000040b06007387 */ /* 0x0001e20000100800 */
[----:B------:R-:W-:-:S07]  /*1f70*/  VIADD R4, R4, 0x2 ;  /* 0x0000000204047836 */ /* 0x000fce0000000000 */
.L_x_24:
[----:B------:R-:W1:Y:S02]  /*1f80*/  LDCU UR5, c[0x0][0x380] ;  /* 0x00007000ff0577ac */ /* 0x000e640008000800 */
[----:B-1----:R-:W-:-:S04]  /*1f90*/  ULOP3.LUT UR4, UR5, 0x1, URZ, 0xc0, !UPT ;  /* 0x0000000105047892 */ /* 0x002fc8000f8ec0ff */
[----:B------:R-:W-:-:S09]  /*1fa0*/  UISETP.NE.U32.AND UP0, UPT, UR4, 0x1, UPT ;  /* 0x000000010400788c */ /* 0x000fd2000bf05070 */
[----:B------:R-:W-:Y:S05]  /*1fb0*/  BRA.U UP0, `(.L_x_9) ;  /* 0x0000000100987547 */ /* 0x000fea000b800000 */
[----:B------:R-:W1:Y:S01]  /*1fc0*/  S2R R7, SR_CgaCtaId ;  /* 0x0000000000077919 */ /* 0x000e620000008800 */
[----:B0-----:R-:W-:Y:S01]  /*1fd0*/  MOV R6, 0x400 ;  /* 0x0000040000067802 */ /* 0x001fe20000000f00 */
[----:B------:R-:W-:Y:S01]  /*1fe0*/  BSSY.RECONVERGENT B1, `(.L_x_31) ;  /* 0x0000021000017945 */ /* 0x000fe20003800200 */
[----:B------:R-:W-:Y:S02]  /*1ff0*/  LOP3.LUT R2, RZ, R4, RZ, 0x33, !PT ;  /* 0x00000004ff027212 */ /* 0x000fe400078e33ff */
[----:B------:R-:W-:-:S03]  /*2000*/  IADD3 R6, PT, PT, R6, 0x2710, RZ ;  /* 0x0000271006067810 */ /* 0x000fc60007ffe0ff */
[----:B------:R-:W-:Y:S01]  /*2010*/  VIADD R2, R2, UR5 ;  /* 0x0000000502027c36 */ /* 0x000fe20008000000 */
[----:B-1----:R-:W-:-:S05]  /*2020*/  LEA R7, R7, R6, 0x18 ;  /* 0x0000000607077211 */ /* 0x002fca00078ec0ff */
[----:B------:R-:W-:-:S05]  /*2030*/  IMAD R2, R2, 0x8, R7 ;  /* 0x0000000802027824 */ /* 0x000fca00078e0207 */
[----:B------:R-:W0:Y:S02]  /*2040*/  LDS.64 R10, [R2] ;  /* 0x00000000020a7984 */ /* 0x000e240000000a00 */
[----:B0-----:R-:W-:-:S04]  /*2050*/  LOP3.LUT R6, R23, R11, RZ, 0xfc, !PT ;  /* 0x0000000b17067212 */ /* 0x001fc800078efcff */
[----:B------:R-:W-:-:S13]  /*2060*/  ISETP.NE.U32.AND P0, PT, R6, RZ, PT ;  /* 0x000000ff0600720c */ /* 0x000fda0003f05070 */
[----:B------:R-:W-:Y:S05]  /*2070*/  @P0 BRA `(.L_x_32) ;  /* 0x00000000004c0947 */ /* 0x000fea0003800000 */
[----:B------:R-:W0:Y:S01]  /*2080*/  I2F.U32.RP R2, R10 ;  /* 0x0000000a00027306 */ /* 0x000e220000209000 */
[----:B------:R-:W-:Y:S02]  /*2090*/  IADD3 R9, PT, PT, RZ, -R10, RZ ;  /* 0x8000000aff097210 */ /* 0x000fe40007ffe0ff */
        /* <DEDUP_REMOVED lines=15> */
[----:B------:R-:W-:Y:S01]  /*2190*/  @!P2 LOP3.LUT R7, RZ, R10, RZ, 0x33, !PT ;  /* 0x0000000aff07a212 */ /* 0x000fe200078e33ff */
[----:B------:R-:W-:Y:S06]  /*21a0*/  BRA `(.L_x_33) ;  /* 0x0000000000107947 */ /* 0x000fec0003800000 */
.L_x_32:
[----:B------:R-:W-:Y:S01]  /*21b0*/  IMAD.MOV.U32 R16, RZ, RZ, R10 ;  /* 0x000000ffff107224 */ /* 0x000fe200078e000a */
[----:B------:R-:W-:-:S07]  /*21c0*/  MOV R10, 0x21e0 ;  /* 0x000021e0000a7802 */ /* 0x000fce0000000f00 */
[----:B---3--:R-:W-:Y:S05]  /*21d0*/  CALL.REL.NOINC `($__internal_0_$__cuda_sm20_div_s64) ;  /* 0x0000001c00407944 */ /* 0x008fea0003c00000 */
[----:B------:R-:W-:-:S07]  /*21e0*/  IMAD.MOV.U32 R7, RZ, RZ, R18 ;  /* 0x000000ffff077224 */ /* 0x000fce00078e0012 */
.L_x_33:
[----:B------:R-:W-:Y:S05]  /*21f0*/  BSYNC.RECONVERGENT B1 ;  /* 0x0000000000017941 */ /* 0x000fea0003800200 */
.L_x_31:
[----:B------:R-:W-:-:S05]  /*2200*/  LEA R4, R4, R1, 0x2 ;  /* 0x0000000104047211 */ /* 0x000fca00078e10ff */
[----:B------:R1:W-:Y:S02]  /*2210*/  STL [R4], R7 ;  /* 0x0000000704007387 */ /* 0x0003e40000100800 */
.L_x_9:
[----:B------:R-:W2:Y:S02]  /*2220*/  LDCU UR4, c[0x0][0x380] ;  /* 0x00007000ff0477ac */ /* 0x000ea40008000800 */
[----:B--2---:R-:W-:-:S09]  /*2230*/  UISETP.GE.AND UP0, UPT, UR4, 0x2, UPT ;  /* 0x000000020400788c */ /* 0x004fd2000bf06270 */
[----:B------:R-:W-:Y:S05]  /*2240*/  BRA.U !UP0, `(.L_x_34) ;  /* 0x0000000d08bc7547 */ /* 0x000fea000b800000 */
[----:B------:R-:W0:Y:S01]  /*2250*/  LDCU UR4, c[0x0][0x380] ;  /* 0x00007000ff0477ac */ /* 0x000e220008000800 */
[----:B------:R-:W-:Y:S02]  /*2260*/  PRMT R2, RZ, 0x7610, R2 ;  /* 0x00007610ff027816 */ /* 0x000fe40000000002 */
[----:B-1----:R-:W-:Y:S01]  /*2270*/  PRMT R4, RZ, 0x7610, R4 ;  /* 0x00007610ff047816 */ /* 0x002fe20000000004 */
[----:B------:R-:W1:Y:S01]  /*2280*/  LDCU.U16 UR7, c[0x0][0x380] ;  /* 0x00007000ff0777ac */ /* 0x000e620008000400 */
[----:B0-----:R-:W-:Y:S01]  /*2290*/  IMAD.U32 R6, RZ, RZ, UR4 ;  /* 0x00000004ff067e24 */ /* 0x001fe2000f8e00ff */
[----:B------:R-:W-:-:S06]  /*22a0*/  UMOV UR4, URZ ;  /* 0x000000ff00047c82 */ /* 0x000fcc0008000000 */
.L_x_40:
[----:B---3--:R-:W-:Y:S01]  /*22b0*/  VIADD R12, R6, 0xffffffff ;  /* 0xffffffff060c7836 */ /* 0x008fe20000000000 */
[----:B0-----:R-:W0:Y:S03]  /*22c0*/  LDCU UR6, c[0x0][0x380] ;  /* 0x00007000ff0677ac */ /* 0x001e260008000800 */
[----:B-12---:R-:W-:-:S05]  /*22d0*/  IMAD R7, R12, 0x4, R1 ;  /* 0x000000040c077824 */ /* 0x006fca00078e0201 */
[----:B-----5:R2:W5:Y:S01]  /*22e0*/  LDL R8, [R7] ;  /* 0x0000000007087983 */ /* 0x0205620000100800 */
[----:B------:R-:W-:Y:S01]  /*22f0*/  LOP3.LUT R9, RZ, R4, RZ, 0x33, !PT ;  /* 0x00000004ff097212 */ /* 0x000fe200078e33ff */
[----:B------:R-:W-:Y:S01]  /*2300*/  ULOP3.LUT UR5, URZ, UR4, URZ, 0x33, !UPT ;  /* 0x00000004ff057292 */ /* 0x000fe2000f8e33ff */
[----:B------:R-:W-:Y:S02]  /*2310*/  VIADD R10, R6, 0xfffffffe ;  /* 0xfffffffe060a7836 */ /* 0x000fe40000000000 */
[----:B-1----:R-:W-:Y:S01]  /*2320*/  IADD3 R11, PT, PT, R9, UR7, RZ ;  /* 0x00000007090b7c10 */ /* 0x002fe2000fffe0ff */
[----:B------:R-:W-:Y:S02]  /*2330*/  IMAD.MOV.U32 R9, RZ, RZ, R6 ;  /* 0x000000ffff097224 */ /* 0x000fe400078e0006 */
[----:B------:R-:W-:Y:S01]  /*2340*/  IMAD.MOV.U32 R6, RZ, RZ, R12 ;  /* 0x000000ffff067224 */ /* 0x000fe200078e000c */
[----:B------:R-:W-:Y:S01]  /*2350*/  LOP3.LUT R11, R11, 0xf, RZ, 0xc0, !PT ;  /* 0x0000000f0b0b7812 */ /* 0x000fe200078ec0ff */
[----:B0-----:R-:W-:-:S02]  /*2360*/  UIADD3 UR10, UPT, UPT, -UR4, -0x2, UR6 ;  /* 0xfffffffe040a7890 */ /* 0x001fc4000fffe106 */
[----:B------:R-:W-:Y:S02]  /*2370*/  UIADD3 UR6, UPT, UPT, UR5, UR6, URZ ;  /* 0x0000000605067290 */ /* 0x000fe4000fffe0ff */
[----:B------:R-:W-:-:S09]  /*2380*/  UISETP.GE.U32.AND UP0, UPT, UR10, 0xf, UPT ;  /* 0x0000000f0a00788c */ /* 0x000fd2000bf06070 */
[----:B--2---:R-:W-:Y:S05]  /*2390*/  BRA.U !UP0, `(.L_x_35) ;  /* 0x00000005089c7547 */ /* 0x004fea000b800000 */
[----:B------:R-:W-:Y:S01]  /*23a0*/  ULOP3.LUT UR5, UR6, 0xfffffff0, URZ, 0xc0, !UPT ;  /* 0xfffffff006057892 */ /* 0x000fe2000f8ec0ff */
[----:B------:R-:W-:-:S03]  /*23b0*/  IADD3 R10, PT, PT, R9, -0x8, RZ ;  /* 0xfffffff8090a7810 */ /* 0x000fc60007ffe0ff */
[----:B------:R-:W-:-:S12]  /*23c0*/  UIADD3 UR5, UPT, UPT, -UR5, URZ, URZ ;  /* 0x000000ff05057290 */ /* 0x000fd8000fffe1ff */
.L_x_36:
[----:B------:R-:W-:-:S04]  /*23d0*/  VIADD R12, R10, 0x6 ;  /* 0x000000060a0c7836 */ /* 0x000fc80000000000 */
[----:B------:R-:W-:-:S05]  /*23e0*/  IMAD R12, R12, 0x4, R1 ;  /* 0x000000040c0c7824 */ /* 0x000fca00078e0201 */
[----:B------:R-:W2:Y:S01]  /*23f0*/  LDL R13, [R12] ;  /* 0x000000000c0d7983 */ /* 0x000ea20000100800 */
[----:B------:R-:W-:-:S04]  /*2400*/  VIADD R14, R10, 0x5 ;  /* 0x000000050a0e7836 */ /* 0x000fc80000000000 */
[----:B------:R-:W-:Y:S01]  /*2410*/  IMAD R14, R14, 0x4, R1 ;  /* 0x000000040e0e7824 */ /* 0x000fe200078e0201 */
[----:B--2--5:R-:W-:-:S13]  /*2420*/  ISETP.GT.AND P0, PT, R13, R8, PT ;  /* 0x000000080d00720c */ /* 0x024fda0003f04270 */
[----:B0-----:R-:W-:-:S05]  /*2430*/  @!P0 IADD3 R8, PT, PT, R8, 0x1, RZ ;  /* 0x0000000108088810 */ /* 0x001fca0007ffe0ff */
[----:B------:R0:W-:Y:S04]  /*2440*/  @!P0 STL [R7], R8 ;  /* 0x0000000807008387 */ /* 0x0001e80000100800 */
[----:B------:R-:W2:Y:S01]  /*2450*/  LDL R13, [R14] ;  /* 0x000000000e0d7983 */ /* 0x000ea20000100800 */
[----:B------:R-:W-:-:S05]  /*2460*/  VIADD R16, R10, 0x4 ;  /* 0x000000040a107836 */ /* 0x000fca0000000000 */
[----:B------:R-:W-:Y:S02]  /*2470*/  LEA R16, R16, R1, 0x2 ;  /* 0x0000000110107211 */ /* 0x000fe400078e10ff */
[----:B--2---:R-:W-:-:S13]  /*2480*/  ISETP.GT.AND P0, PT, R13, R8, PT ;  /* 0x000000080d00720c */ /* 0x004fda0003f04270 */
[----:B0-----:R-:W-:-:S05]  /*2490*/  @!P0 VIADD R8, R8, 0x1 ;  /* 0x0000000108088836 */ /* 0x001fca0000000000 */
[----:B------:R0:W-:Y:S04]  /*24a0*/  @!P0 STL [R7], R8 ;  /* 0x0000000807008387 */ /* 0x0001e80000100800 */
[----:B------:R-:W2:Y:S01]  /*24b0*/  LDL R13, [R16] ;  /* 0x00000000100d7983 */ /* 0x000ea20000100800 */
[----:B------:R-:W-:-:S04]  /*24c0*/  VIADD R12, R10, 0x3 ;  /* 0x000000030a0c7836 */ /* 0x000fc80000000000 */
[----:B------:R-:W-:Y:S01]  /*24d0*/  IMAD R12, R12, 0x4, R1 ;  /* 0x000000040c0c7824 */ /* 0x000fe200078e0201 */
[----:B--2---:R-:W-:-:S13]  /*24e0*/  ISETP.GT.AND P0, PT, R13, R8, PT ;  /* 0x000000080d00720c */ /* 0x004fda0003f04270 */
[----:B0-----:R-:W-:-:S05]  /*24f0*/  @!P0 VIADD R8, R8, 0x1 ;  /* 0x0000000108088836 */ /* 0x001fca0000000000 */
[----:B------:R0:W-:Y:S04]  /*2500*/  @!P0 STL [R7], R8 ;  /* 0x0000000807008387 */ /* 0x0001e80000100800 */
[----:B------:R-:W2:Y:S01]  /*2510*/  LDL R13, [R12] ;  /* 0x000000000c0d7983 */ /* 0x000ea20000100800 */
[----:B------:R-:W-:-:S05]  /*2520*/  IADD3 R14, PT, PT, R10, 0x2, RZ ;  /* 0x000000020a0e7810 */ /* 0x000fca0007ffe0ff */
[----:B------:R-:W-:Y:S01]  /*2530*/  IMAD R14, R14, 0x4, R1 ;  /* 0x000000040e0e7824 */ /* 0x000fe200078e0201 */
[----:B--2---:R-:W-:-:S13]  /*2540*/  ISETP.GT.AND P0, PT, R13, R8, PT ;  /* 0x000000080d00720c */ /* 0x004fda0003f04270 */
[----:B0-----:R-:W-:-:S05]  /*2550*/  @!P0 VIADD R8, R8, 0x1 ;  /* 0x0000000108088836 */ /* 0x001fca0000000000 */
[----:B------:R0:W-:Y:S04]  /*2560*/  @!P0 STL [R7], R8 ;  /* 0x0000000807008387 */ /* 0x0001e80000100800 */
[----:B------:R-:W2:Y:S01]  /*2570*/  LDL R13, [R14] ;  /* 0x000000000e0d7983 */ /* 0x000ea20000100800 */
[----:B------:R-:W-:-:S04]  /*2580*/  VIADD R16, R10, 0x1 ;  /* 0x000000010a107836 */ /* 0x000fc80000000000 */
[----:B------:R-:W-:Y:S01]  /*2590*/  IMAD R16, R16, 0x4, R1 ;  /* 0x0000000410107824 */ /* 0x000fe200078e0201 */
[----:B--2---:R-:W-:-:S13]  /*25a0*/  ISETP.GT.AND P0, PT, R13, R8, PT ;  /* 0x000000080d00720c */ /* 0x004fda0003f04270 */
[----:B0-----:R-:W-:-:S05]  /*25b0*/  @!P0 IADD3 R8, PT, PT, R8, 0x1, RZ ;  /* 0x0000000108088810 */ /* 0x001fca0007ffe0ff */
[----:B------:R0:W-:Y:S04]  /*25c0*/  @!P0 STL [R7], R8 ;  /* 0x0000000807008387 */ /* 0x0001e80000100800 */
[----:B------:R-:W2:Y:S01]  /*25d0*/  LDL R13, [R16] ;  /* 0x00000000100d7983 */ /* 0x000ea20000100800 */
[----:B------:R-:W-:Y:S01]  /*25e0*/  IMAD R12, R10, 0x4, R1 ;  /* 0x000000040a0c7824 */ /* 0x000fe200078e0201 */
[----:B--2---:R-:W-:-:S13]  /*25f0*/  ISETP.GT.AND P0, PT, R13, R8, PT ;  /* 0x000000080d00720c */ /* 0x004fda0003f04270 */
[----:B0-----:R-:W-:-:S05]  /*2600*/  @!P0 VIADD R8, R8, 0x1 ;  /* 0x0000000108088836 */ /* 0x001fca0000000000 */
[----:B------:R0:W-:Y:S04]  /*2610*/  @!P0 STL [R7], R8 ;  /* 0x0000000807008387 */ /* 0x0001e80000100800 */
[----:B------:R-:W2:Y:S01]  /*2620*/  LDL R13, [R12] ;  /* 0x000000000c0d7983 */ /* 0x000ea20000100800 */
[----:B------:R-:W-:-:S05]  /*2630*/  IADD3 R14, PT, PT, R10, -0x1, RZ ;  /* 0xffffffff0a0e7810 */ /* 0x000fca0007ffe0ff */
        /* <DEDUP_REMOVED lines=53> */
[----:B------:R-:W-:Y:S01]  /*2990*/  UIADD3 UR5, UPT, UPT, UR5, 0x10, URZ ;  /* 0x0000001005057890 */ /* 0x000fe2000fffe0ff */
[----:B------:R-:W-:-:S03]  /*29a0*/  IADD3 R10, PT, PT, R10, -0x10, RZ ;  /* 0xfffffff00a0a7810 */ /* 0x000fc60007ffe0ff */
[----:B------:R-:W-:Y:S01]  /*29b0*/  UISETP.NE.AND UP0, UPT, UR5, URZ, UPT ;  /* 0x000000ff0500728c */ /* 0x000fe2000bf05270 */
[----:B--2---:R-:W-:-:S13]  /*29c0*/  ISETP.GT.AND P0, PT, R13, R8, PT ;  /* 0x000000080d00720c */ /* 0x004fda0003f04270 */
[----:B0-----:R-:W-:-:S05]  /*29d0*/  @!P0 VIADD R8, R8, 0x1 ;  /* 0x0000000108088836 */ /* 0x001fca0000000000 */
[----:B------:R0:W-:Y:S01]  /*29e0*/  @!P0 STL [R7], R8 ;  /* 0x0000000807008387 */ /* 0x0001e20000100800 */
[----:B------:R-:W-:Y:S05]  /*29f0*/  BRA.U UP0, `(.L_x_36) ;  /* 0xfffffff900747547 */ /* 0x000fea000b83ffff */
[----:B------:R-:W-:-:S07]  /*2a00*/  VIADD R10, R10, 0x6 ;  /* 0x000000060a0a7836 */ /* 0x000fce0000000000 */
.L_x_35:
[----:B------:R-:W-:-:S09]  /*2a10*/  ULOP3.LUT UP0, URZ, UR6, 0xf, URZ, 0xc0, !UPT ;  /* 0x0000000f06ff7892 */ /* 0x000fd2000f80c0ff */
[----:B------:R-:W-:Y:S05]  /*2a20*/  BRA.U !UP0, `(.L_x_37) ;  /* 0x0000000508b07547 */ /* 0x000fea000b800000 */
[C---:B------:R-:W-:Y:S01]  /*2a30*/  VIADD R12, R11.reuse, 0xffffffff ;  /* 0xffffffff0b0c7836 */ /* 0x040fe20000000000 */
[----:B------:R-:W-:-:S04]  /*2a40*/  LOP3.LUT P0, RZ, R11, 0x7, RZ, 0xc0, !PT ;  /* 0x000000070bff7812 */ /* 0x000fc8000780c0ff */
[----:B------:R-:W-:-:S13]  /*2a50*/  ISETP.GE.U32.AND P1, PT, R12, 0x7, PT ;  /* 0x000000070c00780c */ /* 0x000fda0003f26070 */
[----:B------:R-:W-:Y:S05]  /*2a60*/  @!P1 BRA `(.L_x_38) ;  /* 0x0000000000c09947 */ /* 0x000fea0003800000 */
[----:B------:R-:W-:-:S06]  /*2a70*/  IMAD R11, R10, 0x4, R1 ;  /* 0x000000040a0b7824 */ /* 0x000fcc00078e0201 */
[----:B------:R-:W2:Y:S01]  /*2a80*/  LDL R11, [R11] ;  /* 0x000000000b0b7983 */ /* 0x000ea20000100800 */
[----:B------:R-:W-:-:S05]  /*2a90*/  IADD3 R12, PT, PT, R10, -0x1, RZ ;  /* 0xffffffff0a0c7810 */ /* 0x000fca0007ffe0ff */
[----:B------:R-:W-:Y:S01]  /*2aa0*/  IMAD R12, R12, 0x4, R1 ;  /* 0x000000040c0c7824 */ /* 0x000fe200078e0201 */
[----:B--2--5:R-:W-:-:S13]  /*2ab0*/  ISETP.GT.AND P1, PT, R11, R8, PT ;  /* 0x000000080b00720c */ /* 0x024fda0003f24270 */
        /* <DEDUP_REMOVED lines=39> */
[----:B------:R-:W-:Y:S01]  /*2d30*/  VIADD R10, R10, 0xfffffff8 ;  /* 0xfffffff80a0a7836 */ /* 0x000fe20000000000 */
[----:B--2---:R-:W-:-:S13]  /*2d40*/  ISETP.GT.AND P1, PT, R11, R8, PT ;  /* 0x000000080b00720c */ /* 0x004fda0003f24270 */
[----:B0-----:R-:W-:-:S05]  /*2d50*/  @!P1 VIADD R8, R8, 0x1 ;  /* 0x0000000108089836 */ /* 0x001fca0000000000 */
[----:B------:R1:W-:Y:S02]  /*2d60*/  @!P1 STL [R7], R8 ;  /* 0x0000000807009387 */ /* 0x0003e40000100800 */
.L_x_38:
[----:B------:R-:W-:Y:S05]  /*2d70*/  @!P0 BRA `(.L_x_37) ;  /* 0x0000000000dc8947 */ /* 0x000fea0003800000 */
[----:B------:R-:W-:-:S05]  /*2d80*/  LOP3.LUT R11, RZ, R2, RZ, 0x33, !PT ;  /* 0x00000002ff0b7212 */ /* 0x000fca00078e33ff */
[----:B------:R-:W-:-:S05]  /*2d90*/  VIADD R11, R11, UR7 ;  /* 0x000000070b0b7c36 */ /* 0x000fca0008000000 */
[----:B------:R-:W-:-:S04]  /*2da0*/  LOP3.LUT R11, R11, 0xffff, RZ, 0xc0, !PT ;  /* 0x0000ffff0b0b7812 */ /* 0x000fc800078ec0ff */
[C---:B------:R-:W-:Y:S02]  /*2db0*/  LOP3.LUT R12, R11.reuse, 0x7, RZ, 0xc0, !PT ;  /* 0x000000070b0c7812 */ /* 0x040fe400078ec0ff */
[----:B------:R-:W-:Y:S02]  /*2dc0*/  LOP3.LUT R13, R11, 0x3, RZ, 0xc0, !PT ;  /* 0x000000030b0d7812 */ /* 0x000fe400078ec0ff */
[----:B------:R-:W-:Y:S02]  /*2dd0*/  IADD3 R12, PT, PT, R12, -0x1, RZ ;  /* 0xffffffff0c0c7810 */ /* 0x000fe40007ffe0ff */
[----:B------:R-:W-:Y:S02]  /*2de0*/  ISETP.NE.AND P1, PT, R13, RZ, PT ;  /* 0x000000ff0d00720c */ /* 0x000fe40003f25270 */
[----:B------:R-:W-:-:S13]  /*2df0*/  ISETP.GE.U32.AND P0, PT, R12, 0x3, PT ;  /* 0x000000030c00780c */ /* 0x000fda0003f06070 */
[----:B------:R-:W-:Y:S05]  /*2e00*/  @!P0 BRA `(.L_x_39) ;  /* 0x0000000000608947 */ /* 0x000fea0003800000 */
[----:B------:R-:W-:-:S05]  /*2e10*/  IMAD R12, R10, 0x4, R1 ;  /* 0x000000040a0c7824 */ /* 0x000fca00078e0201 */
[----:B------:R-:W2:Y:S01]  /*2e20*/  LDL R11, [R12] ;  /* 0x000000000c0b7983 */ /* 0x000ea20000100800 */
[----:B------:R-:W-:-:S05]  /*2e30*/  VIADD R14, R10, 0xffffffff ;  /* 0xffffffff0a0e7836 */ /* 0x000fca0000000000 */
[----:B------:R-:W-:Y:S02]  /*2e40*/  LEA R14, R14, R1, 0x2 ;  /* 0x000000010e0e7211 */ /* 0x000fe400078e10ff */
[----:B--2--5:R-:W-:-:S13]  /*2e50*/  ISETP.GT.AND P0, PT, R11, R8, PT ;  /* 0x000000080b00720c */ /* 0x024fda0003f04270 */
[----:B01----:R-:W-:-:S05]  /*2e60*/  @!P0 VIADD R8, R8, 0x1 ;  /* 0x0000000108088836 */ /* 0x003fca0000000000 */
        /* <DEDUP_REMOVED lines=8> */
[----:B------:R-:W-:Y:S02]  /*2ef0*/  IADD3 R12, PT, PT, R10, -0x3, RZ ;  /* 0xfffffffd0a0c7810 */ /* 0x000fe40007ffe0ff */
[----:B--2---:R-:W-:-:S03]  /*2f00*/  ISETP.GT.AND P0, PT, R11, R8, PT ;  /* 0x000000080b00720c */ /* 0x004fc60003f04270 */
[----:B------:R-:W-:-:S10]  /*2f10*/  IMAD R11, R12, 0x4, R1 ;  /* 0x000000040c0b7824 */ /* 0x000fd400078e0201 */
[----:B0-----:R-:W-:-:S05]  /*2f20*/  @!P0 VIADD R8, R8, 0x1 ;  /* 0x0000000108088836 */ /* 0x001fca0000000000 */
[----:B------:R0:W-:Y:S04]  /*2f30*/  @!P0 STL [R7], R8 ;  /* 0x0000000807008387 */ /* 0x0001e80000100800 */
[----:B------:R-:W2:Y:S01]  /*2f40*/  LDL R11, [R11] ;  /* 0x000000000b0b7983 */ /* 0x000ea20000100800 */
[----:B------:R-:W-:Y:S02]  /*2f50*/  IADD3 R10, PT, PT, R10, -0x4, RZ ;  /* 0xfffffffc0a0a7810 */ /* 0x000fe40007ffe0ff */
[----:B--2---:R-:W-:-:S13]  /*2f60*/  ISETP.GT.AND P0, PT, R11, R8, PT ;  /* 0x000000080b00720c */ /* 0x004fda0003f04270 */
[----:B0-----:R-:W-:-:S05]  /*2f70*/  @!P0 VIADD R8, R8, 0x1 ;  /* 0x0000000108088836 */ /* 0x001fca0000000000 */
[----:B------:R2:W-:Y:S02]  /*2f80*/  @!P0 STL [R7], R8 ;  /* 0x0000000807008387 */ /* 0x0005e40000100800 */
.L_x_39:
[----:B------:R-:W-:Y:S05]  /*2f90*/  @!P1 BRA `(.L_x_37) ;  /* 0x0000000000549947 */ /* 0x000fea0003800000 */
[----:B------:R-:W-:-:S06]  /*2fa0*/  IMAD R11, R10, 0x4, R1 ;  /* 0x000000040a0b7824 */ /* 0x000fcc00078e0201 */
[----:B------:R-:W3:Y:S02]  /*2fb0*/  LDL R11, [R11] ;  /* 0x000000000b0b7983 */ /* 0x000ee40000100800 */
[----:B---3-5:R-:W-:-:S13]  /*2fc0*/  ISETP.GT.AND P0, PT, R11, R8, PT ;  /* 0x000000080b00720c */ /* 0x028fda0003f04270 */
[----:B012---:R-:W-:-:S05]  /*2fd0*/  @!P0 VIADD R8, R8, 0x1 ;  /* 0x0000000108088836 */ /* 0x007fca0000000000 */
[----:B------:R3:W-:Y:S01]  /*2fe0*/  @!P0 STL [R7], R8 ;  /* 0x0000000807008387 */ /* 0x0007e20000100800 */
[----:B------:R-:W-:-:S13]  /*2ff0*/  ISETP.NE.AND P0, PT, R13, 0x1, PT ;  /* 0x000000010d00780c */ /* 0x000fda0003f05270 */
[----:B---3--:R-:W-:Y:S05]  /*3000*/  @!P0 BRA `(.L_x_37) ;  /* 0x0000000000388947 */ /* 0x008fea0003800000 */
[----:B------:R-:W-:-:S05]  /*3010*/  VIADD R12, R10, 0xffffffff ;  /* 0xffffffff0a0c7836 */ /* 0x000fca0000000000 */
[----:B------:R-:W-:-:S05]  /*3020*/  LEA R12, R12, R1, 0x2 ;  /* 0x000000010c0c7211 */ /* 0x000fca00078e10ff */
[----:B------:R-:W2:Y:S02]  /*3030*/  LDL R11, [R12] ;  /* 0x000000000c0b7983 */ /* 0x000ea40000100800 */
[----:B--2---:R-:W-:-:S13]  /*3040*/  ISETP.GT.AND P0, PT, R11, R8, PT ;  /* 0x000000080b00720c */ /* 0x004fda0003f04270 */
[----:B------:R-:W-:-:S05]  /*3050*/  @!P0 VIADD R8, R8, 0x1 ;  /* 0x0000000108088836 */ /* 0x000fca0000000000 */
[----:B------:R3:W-:Y:S01]  /*3060*/  @!P0 STL [R7], R8 ;  /* 0x0000000807008387 */ /* 0x0007e20000100800 */
[----:B------:R-:W-:-:S13]  /*3070*/  ISETP.NE.AND P0, PT, R13, 0x2, PT ;  /* 0x000000020d00780c */ /* 0x000fda0003f05270 */
[----:B---3--:R-:W-:Y:S05]  /*3080*/  @!P0 BRA `(.L_x_37) ;  /* 0x0000000000188947 */ /* 0x008fea0003800000 */
[----:B------:R-:W-:-:S04]  /*3090*/  VIADD R10, R10, 0xfffffffe ;  /* 0xfffffffe0a0a7836 */ /* 0x000fc80000000000 */
[----:B------:R-:W-:-:S05]  /*30a0*/  IMAD R10, R10, 0x4, R1 ;  /* 0x000000040a0a7824 */ /* 0x000fca00078e0201 */
[----:B------:R-:W2:Y:S02]  /*30b0*/  LDL R11, [R10] ;  /* 0x000000000a0b7983 */ /* 0x000ea40000100800 */
[----:B--2---:R-:W-:-:S13]  /*30c0*/  ISETP.GT.AND P0, PT, R11, R8, PT ;  /* 0x000000080b00720c */ /* 0x004fda0003f04270 */
[----:B------:R-:W-:-:S05]  /*30d0*/  @!P0 IADD3 R8, PT, PT, R8, 0x1, RZ ;  /* 0x0000000108088810 */ /* 0x000fca0007ffe0ff */
[----:B------:R3:W-:Y:S02]  /*30e0*/  @!P0 STL [R7], R8 ;  /* 0x0000000807008387 */ /* 0x0007e40000100800 */
.L_x_37:
[----:B------:R-:W-:Y:S01]  /*30f0*/  ISETP.GE.AND P0, PT, R9, 0x3, PT ;  /* 0x000000030900780c */ /* 0x000fe20003f06270 */
[----:B------:R-:W-:Y:S01]  /*3100*/  UIADD3 UR4, UPT, UPT, UR4, 0x1, URZ ;  /* 0x0000000104047890 */ /* 0x000fe2000fffe0ff */
[----:B------:R-:W-:Y:S02]  /*3110*/  VIADD R4, R4, 0x1 ;  /* 0x0000000104047836 */ /* 0x000fe40000000000 */
[----:B------:R-:W-:-:S09]  /*3120*/  VIADD R2, R2, 0x1 ;  /* 0x0000000102027836 */ /* 0x000fd20000000000 */
[----:B------:R-:W-:Y:S05]  /*3130*/  @P0 BRA `(.L_x_40) ;  /* 0xfffffff0005c0947 */ /* 0x000fea000383ffff */
.L_x_34:
[----:B---3--:R-:W3:Y:S01]  /*3140*/  LDL R21, [R1] ;  /* 0x0000000001157983 */ /* 0x008ee20000100800 */
[----:B------:R-:W0:Y:S01]  /*3150*/  LDC R2, c[0x0][0x380] ;  /* 0x0000e000ff027b82 */ /* 0x000e220000000800 */
[----:B-1----:R-:W-:Y:S02]  /*3160*/  HFMA2 R4, -RZ, RZ, 0, 0 ;  /* 0x00000000ff047431 */ /* 0x002fe400000001ff */
[C---:B0-----:R-:W-:Y:S01]  /*3170*/  IMAD R6, R2.reuse, 0x4, R1 ;  /* 0x0000000402067824 */ /* 0x041fe200078e0201 */
[----:B------:R-:W-:-:S04]  /*3180*/  ISETP.GE.AND P0, PT, R2, 0x1, PT ;  /* 0x000000010200780c */ /* 0x000fc80003f06270 */
[----:B---3--:R0:W-:Y:S09]  /*3190*/  STL [R6], R21 ;  /* 0x0000001506007387 */ /* 0x0081f20000100800 */
[----:B------:R-:W-:Y:S05]  /*31a0*/  @!P0 BRA `(.L_x_8) ;  /* 0x0000000800ac8947 */ /* 0x000fea0003800000 */
[C---:B------:R-:W-:Y:S01]  /*31b0*/  VIADD R4, R2.reuse, 0xffffffff ;  /* 0xffffffff02047836 */ /* 0x040fe20000000000 */
[----:B------:R-:W-:Y:S01]  /*31c0*/  LOP3.LUT R24, R2, 0xf, RZ, 0xc0, !PT ;  /* 0x0000000f02187812 */ /* 0x000fe200078ec0ff */
[----:B------:R-:W-:-:S03]  /*31d0*/  IMAD.MOV.U32 R22, RZ, RZ, RZ ;  /* 0x000000ffff167224 */ /* 0x000fc600078e00ff */
[----:B------:R-:W-:Y:S01]  /*31e0*/  ISETP.GE.U32.AND P0, PT, R4, 0xf, PT ;  /* 0x0000000f0400780c */ /* 0x000fe20003f06070 */
[----:B------:R-:W-:Y:S01]  /*31f0*/  IMAD.MOV.U32 R4, RZ, RZ, RZ ;  /* 0x000000ffff047224 */ /* 0x000fe200078e00ff */
[----:B------:R-:W-:-:S11]  /*3200*/  ISETP.NE.AND P1, PT, R24, RZ, PT ;  /* 0x000000ff1800720c */ /* 0x000fd60003f25270 */
[----:B------:R-:W-:Y:S05]  /*3210*/  @!P0 BRA `(.L_x_41) ;  /* 0x0000000400308947 */ /* 0x000fea0003800000 */
[----:B------:R-:W1:Y:S01]  /*3220*/  S2UR UR5, SR_CgaCtaId ;  /* 0x00000000000579c3 */ /* 0x000e620000008800 */
[----:B------:R-:W-:Y:S01]  /*3230*/  LOP3.LUT R22, R2, 0x7ffffff0, RZ, 0xc0, !PT ;  /* 0x7ffffff002167812 */ /* 0x000fe200078ec0ff */
[----:B------:R-:W-:Y:S01]  /*3240*/  IMAD.MOV.U32 R4, RZ, RZ, RZ ;  /* 0x000000ffff047224 */ /* 0x000fe200078e00ff */
[----:B------:R-:W-:Y:S01]  /*3250*/  IADD3 R23, PT, PT, R1, 0x20, RZ ;  /* 0x0000002001177810 */ /* 0x000fe20007ffe0ff */
[----:B------:R-:W-:Y:S02]  /*3260*/  UMOV UR4, 0x400 ;  /* 0x0000040000047882 */ /* 0x000fe40000000000 */
[----:B------:R-:W-:Y:S01]  /*3270*/  IMAD.MOV R20, RZ, RZ, -R22 ;  /* 0x000000ffff147224 */ /* 0x000fe200078e0a16 */
[----:B-1----:R-:W-:-:S12]  /*3280*/  ULEA UR4, UR5, UR4, 0x18 ;  /* 0x0000000405047291 */ /* 0x002fd8000f8ec0ff */
.L_x_42:
[----:B------:R-:W3:Y:S04]  /*3290*/  LDL R9, [R23+-0x1c] ;  /* 0xffffe40017097983 */ /* 0x000ee80000100800 */
[----:B0-2---:R-:W2:Y:S04]  /*32a0*/  LDL.64 R6, [R23+-0x18] ;  /* 0xffffe80017067983 */ /* 0x005ea80000100a00 */
[----:B------:R-:W4:Y:S04]  /*32b0*/  LDL.64 R10, [R23+-0x8] ;  /* 0xfffff800170a7983 */ /* 0x000f280000100a00 */
[----:B------:R-:W4:Y:S04]  /*32c0*/  LDL.64 R12, [R23] ;  /* 0x00000000170c7983 */ /* 0x000f280000100a00 */
[----:B------:R-:W4:Y:S04]  /*32d0*/  LDL.64 R14, [R23+0x8] ;  /* 0x00000800170e7983 */ /* 0x000f280000100a00 */
[----:B------:R-:W4:Y:S04]  /*32e0*/  LDL.64 R16, [R23+0x10] ;  /* 0x0000100017107983 */ /* 0x000f280000100a00 */
[----:B------:R-:W4:Y:S01]  /*32f0*/  LDL.64 R18, [R23+0x18] ;  /* 0x0000180017127983 */ /* 0x000f220000100a00 */
[----:B---3--:R-:W-:-:S02]  /*3300*/  IMAD R21, R21, R2, R9 ;  /* 0x0000000215157224 */ /* 0x008fc400078e0209 */
[----:B--2---:R-:W-:-:S03]  /*3310*/  IMAD R9, R9, R2, R6 ;  /* 0x0000000209097224 */ /* 0x004fc600078e0206 */
[----:B------:R-:W-:Y:S02]  /*3320*/  LEA R25, R21, UR4, 0x2 ;  /* 0x0000000415197c11 */ /* 0x000fe4000f8e10ff */
[----:B------:R-:W2:Y:S01]  /*3330*/  LDL R21, [R23+0x20] ;  /* 0x0000200017157983 */ /* 0x000ea20000100800 */
[----:B------:R-:W-:-:S03]  /*3340*/  LEA R26, R9, UR4, 0x2 ;  /* 0x00000004091a7c11 */ /* 0x000fc6000f8e10ff */
[----:B-----5:R0:W3:Y:S04]  /*3350*/  LDL.64 R8, [R23+-0x10] ;  /* 0xfffff00017087983 */ /* 0x0200e80000100a00 */
[----:B------:R-:W-:Y:S04]  /*3360*/  LDS R25, [R25] ;  /* 0x0000000019197984 */ /* 0x000fe80000000800 */
[----:B------:R-:W1:Y:S01]  /*3370*/  LDS R26, [R26] ;  /* 0x000000001a1a7984 */ /* 0x000e620000000800 */
[----:B------:R-:W-:-:S05]  /*3380*/  IMAD R6, R6, R2, R7 ;  /* 0x0000000206067224 */ /* 0x000fca00078e0207 */
[----:B------:R-:W-:-:S06]  /*3390*/  LEA R6, R6, UR4, 0x2 ;  /* 0x0000000406067c11 */ /* 0x000fcc000f8e10ff */
[----:B------:R-:W-:Y:S01]  /*33a0*/  LDS R6, [R6] ;  /* 0x0000000006067984 */ /* 0x000fe20000000800 */
[----:B-1----:R-:W-:Y:S01]  /*33b0*/  IADD3 R4, PT, PT, R26, R25, R4 ;  /* 0x000000191a047210 */ /* 0x002fe20007ffe004 */
[----:B------:R-:W-:-:S05]  /*33c0*/  VIADD R20, R20, 0x10 ;  /* 0x0000001014147836 */ /* 0x000fca0000000000 */
[----:B------:R-:W-:Y:S02]  /*33d0*/  ISETP.NE.AND P0, PT, R20, RZ, PT ;  /* 0x000000ff1400720c */ /* 0x000fe40003f05270 */
[----:B0-----:R-:W-:Y:S01]  /*33e0*/  IADD3 R23, PT, PT, R23, 0x40, RZ ;  /* 0x0000004017177810 */ /* 0x001fe20007ffe0ff */
[----:B---3--:R-:W-:Y:S02]  /*33f0*/  IMAD R7, R2, R7, R8 ;  /* 0x0000000702077224 */ /* 0x008fe400078e0208 */
[-C--:B------:R-:W-:Y:S02]  /*3400*/  IMAD R8, R8, R2.reuse, R9 ;  /* 0x0000000208087224 */ /* 0x080fe400078e0209 */
[----:B----4-:R-:W-:Y:S01]  /*3410*/  IMAD R9, R2, R9, R10 ;  /* 0x0000000902097224 */ /* 0x010fe200078e020a */
[----:B------:R-:W-:Y:S01]  /*3420*/  LEA R7, R7, UR4, 0x2 ;  /* 0x0000000407077c11 */ /* 0x000fe2000f8e10ff */
[-C--:B------:R-:W-:Y:S01]  /*3430*/  IMAD R10, R10, R2.reuse, R11 ;  /* 0x000000020a0a7224 */ /* 0x080fe200078e020b */
[----:B------:R-:W-:Y:S01]  /*3440*/  LEA R25, R8, UR4, 0x2 ;  /* 0x0000000408197c11 */ /* 0x000fe2000f8e10ff */
[----:B------:R-:W-:Y:S01]  /*3450*/  IMAD R11, R2, R11, R12 ;  /* 0x0000000b020b7224 */ /* 0x000fe200078e020c */
[----:B------:R-:W-:Y:S01]  /*3460*/  LEA R8, R9, UR4, 0x2 ;  /* 0x0000000409087c11 */ /* 0x000fe2000f8e10ff */
[----:B------:R-:W-:Y:S01]  /*3470*/  IMAD R12, R12, R2, R13 ;  /* 0x000000020c0c7224 */ /* 0x000fe200078e020d */
[----:B------:R-:W0:Y:S01]  /*3480*/  LDS R7, [R7] ;  /* 0x0000000007077984 */ /* 0x000e220000000800 */
[----:B------:R-:W-:Y:S01]  /*3490*/  IMAD R13, R2, R13, R14 ;  /* 0x0000000d020d7224 */ /* 0x000fe200078e020e */
[----:B------:R-:W-:-:S02]  /*34a0*/  LEA R10, R10, UR4, 0x2 ;  /* 0x000000040a0a7c11 */ /* 0x000fc4000f8e10ff */
[----:B------:R-:W-:Y:S01]  /*34b0*/  LEA R11, R11, UR4, 0x2 ;  /* 0x000000040b0b7c11 */ /* 0x000fe2000f8e10ff */
[-C--:B------:R-:W-:Y:S01]  /*34c0*/  IMAD R14, R14, R2.reuse, R15 ;  /* 0x000000020e0e7224 */ /* 0x080fe200078e020f */
[----:B------:R1:W-:Y:S01]  /*34d0*/  LDS R9, [R25] ;  /* 0x0000000019097984 */ /* 0x0003e20000000800 */
[----:B------:R-:W-:Y:S01]  /*34e0*/  IMAD R15, R2, R15, R16 ;  /* 0x0000000f020f7224 */ /* 0x000fe200078e0210 */
[----:B------:R-:W-:Y:S02]  /*34f0*/  LEA R12, R12, UR4, 0x2 ;  /* 0x000000040c0c7c11 */ /* 0x000fe4000f8e10ff */
[----:B------:R-:W3:Y:S01]  /*3500*/  LDS R8, [R8] ;  /* 0x0000000008087984 */ /* 0x000ee20000000800 */
[----:B------:R-:W-:Y:S01]  /*3510*/  LEA R13, R13, UR4, 0x2 ;  /* 0x000000040d0d7c11 */ /* 0x000fe2000f8e10ff */
[----:B------:R-:W-:Y:S02]  /*3520*/  IMAD R16, R16, R2, R17 ;  /* 0x0000000210107224 */ /* 0x000fe400078e0211 */
[----:B------:R-:W-:Y:S01]  /*3530*/  LDS R10, [R10] ;  /* 0x000000000a0a7984 */ /* 0x000fe20000000800 */
[----:B------:R-:W-:Y:S01]  /*3540*/  IMAD R17, R2, R17, R18 ;  /* 0x0000001102117224 */ /* 0x000fe200078e0212 */
[----:B------:R-:W-:-:S02]  /*3550*/  LEA R14, R14, UR4, 0x2 ;  /* 0x000000040e0e7c11 */ /* 0x000fc4000f8e10ff */
[----:B------:R-:W4:Y:S01]  /*3560*/  LDS R11, [R11] ;  /* 0x000000000b0b7984 */ /* 0x000f220000000800 */
[----:B------:R-:W-:Y:S01]  /*3570*/  LEA R15, R15, UR4, 0x2 ;  /* 0x000000040f0f7c11 */ /* 0x000fe2000f8e10ff */
[----:B------:R-:W-:Y:S02]  /*3580*/  IMAD R18, R18, R2, R19 ;  /* 0x0000000212127224 */ /* 0x000fe400078e0213 */
[----:B------:R-:W-:Y:S01]  /*3590*/  LDS R12, [R12] ;  /* 0x000000000c0c7984 */ /* 0x000fe20000000800 */
[----:B--2---:R-:W-:Y:S01]  /*35a0*/  IMAD R19, R2, R19, R21 ;  /* 0x0000001302137224 */ /* 0x004fe200078e0215 */
[----:B------:R-:W-:Y:S02]  /*35b0*/  LEA R16, R16, UR4, 0x2 ;  /* 0x0000000410107c11 */ /* 0x000fe4000f8e10ff */
[----:B------:R-:W2:Y:S01]  /*35c0*/  LDS R13, [R13] ;  /* 0x000000000d0d7984 */ /* 0x000ea20000000800 */
[----:B-1----:R-:W-:-:S03]  /*35d0*/  LEA R25, R17, UR4, 0x2 ;  /* 0x0000000411197c11 */ /* 0x002fc6000f8e10ff */
[----:B------:R-:W-:Y:S01]  /*35e0*/  LDS R14, [R14] ;  /* 0x000000000e0e7984 */ /* 0x000fe20000000800 */
[----:B------:R-:W-:-:S03]  /*35f0*/  LEA R18, R18, UR4, 0x2 ;  /* 0x0000000412127c11 */ /* 0x000fc6000f8e10ff */
[----:B------:R-:W1:Y:S01]  /*3600*/  LDS R15, [R15] ;  /* 0x000000000f0f7984 */ /* 0x000e620000000800 */
[----:B------:R-:W-:-:S03]  /*3610*/  LEA R17, R19, UR4, 0x2 ;  /* 0x0000000413117c11 */ /* 0x000fc6000f8e10ff */
[----:B------:R-:W-:Y:S04]  /*3620*/  LDS R16, [R16] ;  /* 0x0000000010107984 */ /* 0x000fe80000000800 */
[----:B------:R-:W1:Y:S04]  /*3630*/  LDS R19, [R25] ;  /* 0x0000000019137984 */ /* 0x000e680000000800 */
[----:B------:R-:W-:Y:S04]  /*3640*/  LDS R18, [R18] ;  /* 0x0000000012127984 */ /* 0x000fe80000000800 */
[----:B------:R-:W1:Y:S01]  /*3650*/  LDS R17, [R17] ;  /* 0x0000000011117984 */ /* 0x000e620000000800 */
[----:B0-----:R-:W-:-:S04]  /*3660*/  IADD3 R4, PT, PT, R7, R6, R4 ;  /* 0x0000000607047210 */ /* 0x001fc80007ffe004 */
[----:B---3--:R-:W-:-:S04]  /*3670*/  IADD3 R4, PT, PT, R8, R9, R4 ;  /* 0x0000000908047210 */ /* 0x008fc80007ffe004 */
[----:B----4-:R-:W-:-:S04]  /*3680*/  IADD3 R4, PT, PT, R11, R10, R4 ;  /* 0x0000000a0b047210 */ /* 0x010fc80007ffe004 */
[----:B--2---:R-:W-:-:S04]  /*3690*/  IADD3 R4, PT, PT, R13, R12, R4 ;  /* 0x0000000c0d047210 */ /* 0x004fc80007ffe004 */
[----:B-1----:R-:W-:-:S04]  /*36a0*/  IADD3 R4, PT, PT, R15, R14, R4 ;  /* 0x0000000e0f047210 */ /* 0x002fc80007ffe004 */
[----:B------:R-:W-:-:S04]  /*36b0*/  IADD3 R4, PT, PT, R19, R16, R4 ;  /* 0x0000001013047210 */ /* 0x000fc80007ffe004 */
[----:B------:R-:W-:Y:S01]  /*36c0*/  IADD3 R4, PT, PT, R17, R18, R4 ;  /* 0x0000001211047210 */ /* 0x000fe20007ffe004 */
[----:B------:R-:W-:Y:S06]  /*36d0*/  @P0 BRA `(.L_x_42) ;  /* 0xfffffff800ec0947 */ /* 0x000fec000383ffff */
.L_x_41:
[----:B------:R-:W-:Y:S05]  /*36e0*/  @!P1 BRA `(.L_x_8) ;  /* 0x00000004005c9947 */ /* 0x000fea0003800000 */
[----:B------:R-:W-:Y:S02]  /*36f0*/  ISETP.GE.U32.AND P0, PT, R24, 0x8, PT ;  /* 0x000000081800780c */ /* 0x000fe40003f06070 */
[----:B------:R-:W-:-:S04]  /*3700*/  LOP3.LUT R14, R2, 0x7, RZ, 0xc0, !PT ;  /* 0x00000007020e7812 */ /* 0x000fc800078ec0ff */
[----:B------:R-:W-:-:S07]  /*3710*/  ISETP.NE.AND P1, PT, R14, RZ, PT ;  /* 0x000000ff0e00720c */ /* 0x000fce0003f25270 */
[----:B------:R-:W-:Y:S06]  /*3720*/  @!P0 BRA `(.L_x_43) ;  /* 0x0000000000988947 */ /* 0x000fec0003800000 */
[----:B------:R-:W-:-:S05]  /*3730*/  IMAD R12, R22, 0x4, R1 ;  /* 0x00000004160c7824 */ /* 0x000fca00078e0201 */
[----:B------:R-:W3:Y:S04]  /*3740*/  LDL R13, [R12+0x4] ;  /* 0x000004000c0d7983 */ /* 0x000ee80000100800 */
[----:B------:R-:W4:Y:S04]  /*3750*/  LDL.64 R10, [R12+0x8] ;  /* 0x000008000c0a7983 */ /* 0x000f280000100a00 */
[----:B--2--5:R-:W2:Y:S04]  /*3760*/  LDL.64 R8, [R12+0x10] ;  /* 0x000010000c087983 */ /* 0x024ea80000100a00 */
[----:B0-----:R-:W2:Y:S04]  /*3770*/  LDL.64 R6, [R12+0x18] ;  /* 0x000018000c067983 */ /* 0x001ea80000100a00 */
[----:B------:R-:W2:Y:S01]  /*3780*/  LDL R15, [R12+0x20] ;  /* 0x000020000c0f7983 */ /* 0x000ea20000100800 */
[----:B------:R-:W0:Y:S01]  /*3790*/  S2UR UR5, SR_CgaCtaId ;  /* 0x00000000000579c3 */ /* 0x000e220000008800 */
[----:B------:R-:W-:Y:S01]  /*37a0*/  UMOV UR4, 0x400 ;  /* 0x0000040000047882 */ /* 0x000fe20000000000 */
[----:B------:R-:W-:Y:S01]  /*37b0*/  VIADD R22, R22, 0x8 ;  /* 0x0000000816167836 */ /* 0x000fe20000000000 */
[----:B0-----:R-:W-:Y:S01]  /*37c0*/  ULEA UR4, UR5, UR4, 0x18 ;  /* 0x0000000405047291 */ /* 0x001fe2000f8ec0ff */
[----:B---3--:R-:W-:-:S02]  /*37d0*/  IMAD R21, R21, R2, R13 ;  /* 0x0000000215157224 */ /* 0x008fc400078e020d */
[----:B----4-:R-:W-:-:S03]  /*37e0*/  IMAD R13, R13, R2, R10 ;  /* 0x000000020d0d7224 */ /* 0x010fc600078e020a */
[----:B------:R-:W-:Y:S01]  /*37f0*/  LEA R21, R21, UR4, 0x2 ;  /* 0x0000000415157c11 */ /* 0x000fe2000f8e10ff */
[-C--:B------:R-:W-:Y:S02]  /*3800*/  IMAD R10, R10, R2.reuse, R11 ;  /* 0x000000020a0a7224 */ /* 0x080fe400078e020b */
[----:B--2---:R-:W-:Y:S01]  /*3810*/  IMAD R11, R2, R11, R8 ;  /* 0x0000000b020b7224 */ /* 0x004fe200078e0208 */
[----:B------:R-:W-:Y:S01]  /*3820*/  LEA R13, R13, UR4, 0x2 ;  /* 0x000000040d0d7c11 */ /* 0x000fe2000f8e10ff */
[-C--:B------:R-:W-:Y:S01]  /*3830*/  IMAD R8, R8, R2.reuse, R9 ;  /* 0x0000000208087224 */ /* 0x080fe200078e0209 */
[----:B------:R-:W-:Y:S01]  /*3840*/  LEA R10, R10, UR4, 0x2 ;  /* 0x000000040a0a7c11 */ /* 0x000fe2000f8e10ff */
[----:B------:R-:W-:Y:S01]  /*3850*/  IMAD R9, R2, R9, R6 ;  /* 0x0000000902097224 */ /* 0x000fe200078e0206 */
[----:B------:R-:W-:Y:S01]  /*3860*/  LEA R11, R11, UR4, 0x2 ;  /* 0x000000040b0b7c11 */ /* 0x000fe2000f8e10ff */
[----:B------:R-:W-:Y:S01]  /*3870*/  LDS R21, [R21] ;  /* 0x0000000015157984 */ /* 0x000fe20000000800 */
[----:B------:R-:W-:Y:S01]  /*3880*/  IMAD R6, R6, R2, R7 ;  /* 0x0000000206067224 */ /* 0x000fe200078e0207 */
[----:B------:R-:W-:Y:S01]  /*3890*/  LEA R8, R8, UR4, 0x2 ;  /* 0x0000000408087c11 */ /* 0x000fe2000f8e10ff */
[----:B------:R-:W-:Y:S01]  /*38a0*/  IMAD R15, R2, R7, R15 ;  /* 0x00000007020f7224 */ /* 0x000fe200078e020f */
[----:B------:R-:W0:Y:S01]  /*38b0*/  LDS R13, [R13] ;  /* 0x000000000d0d7984 */ /* 0x000e220000000800 */
[----:B------:R-:W-:-:S02]  /*38c0*/  LEA R9, R9, UR4, 0x2 ;  /* 0x0000000409097c11 */ /* 0x000fc4000f8e10ff */
[----:B------:R-:W-:Y:S01]  /*38d0*/  LEA R6, R6, UR4, 0x2 ;  /* 0x0000000406067c11 */ /* 0x000fe2000f8e10ff */
[----:B------:R-:W-:Y:S01]  /*38e0*/  LDS R10, [R10] ;  /* 0x000000000a0a7984 */ /* 0x000fe20000000800 */
[----:B------:R-:W-:-:S03]  /*38f0*/  LEA R15, R15, UR4, 0x2 ;  /* 0x000000040f0f7c11 */ /* 0x000fc6000f8e10ff */
[----:B------:R-:W1:Y:S04]  /*3900*/  LDS R11, [R11] ;  /* 0x000000000b0b7984 */ /* 0x000e680000000800 */
[----:B------:R-:W-:Y:S04]  /*3910*/  LDS R8, [R8] ;  /* 0x0000000008087984 */ /* 0x000fe80000000800 */
[----:B------:R-:W2:Y:S04]  /*3920*/  LDS R9, [R9] ;  /* 0x0000000009097984 */ /* 0x000ea80000000800 */
[----:B------:R-:W-:Y:S04]  /*3930*/  LDS R6, [R6] ;  /* 0x0000000006067984 */ /* 0x000fe80000000800 */
[----:B------:R-:W3:Y:S01]  /*3940*/  LDS R15, [R15] ;  /* 0x000000000f0f7984 */ /* 0x000ee20000000800 */
[----:B0-----:R-:W-:-:S04]  /*3950*/  IADD3 R13, PT, PT, R13, R21, R4 ;  /* 0x000000150d0d7210 */ /* 0x001fc80007ffe004 */
[----:B-1----:R-:W-:-:S04]  /*3960*/  IADD3 R13, PT, PT, R11, R10, R13 ;  /* 0x0000000a0b0d7210 */ /* 0x002fc80007ffe00d */
[----:B--2---:R-:W-:-:S04]  /*3970*/  IADD3 R13, PT, PT, R9, R8, R13 ;  /* 0x00000008090d7210 */ /* 0x004fc80007ffe00d */
[----:B---3--:R-:W-:-:S07]  /*3980*/  IADD3 R4, PT, PT, R15, R6, R13 ;  /* 0x000000060f047210 */ /* 0x008fce0007ffe00d */
.L_x_43:
[----:B------:R-:W-:Y:S05]  /*3990*/  @!P1 BRA `(.L_x_8) ;  /* 0x0000000000b09947 */ /* 0x000fea0003800000 */
[----:B------:R-:W-:Y:S02]  /*39a0*/  ISETP.GE.U32.AND P0, PT, R14, 0x4, PT ;  /* 0x000000040e00780c */ /* 0x000fe40003f06070 */
[----:B--2--5:R-:W-:-:S04]  /*39b0*/  LOP3.LUT R8, R2, 0x3, RZ, 0xc0, !PT ;  /* 0x0000000302087812 */ /* 0x024fc800078ec0ff */
[----:B------:R-:W-:-:S07]  /*39c0*/  ISETP.NE.AND P1, PT, R8, RZ, PT ;  /* 0x000000ff0800720c */ /* 0x000fce0003f25270 */
[----:B------:R-:W-:Y:S06]  /*39d0*/  @!P0 BRA `(.L_x_44) ;  /* 0x0000000000588947 */ /* 0x000fec0003800000 */
[----:B------:R-:W-:-:S05]  /*39e0*/  IMAD R12, R22, 0x4, R1 ;  /* 0x00000004160c7824 */ /* 0x000fca00078e0201 */
[----:B------:R-:W2:Y:S04]  /*39f0*/  LDL.64 R10, [R12] ;  /* 0x000000000c0a7983 */ /* 0x000ea80000100a00 */
[----:B0-----:R-:W3:Y:S04]  /*3a00*/  LDL.64 R6, [R12+0x8] ;  /* 0x000008000c067983 */ /* 0x001ee80000100a00 */
[----:B------:R-:W4:Y:S01]  /*3a10*/  LDL R13, [R12+0x10] ;  /* 0x000010000c0d7983 */ /* 0x000f220000100800 */
[----:B------:R-:W0:Y:S01]  /*3a20*/  S2UR UR5, SR_CgaCtaId ;  /* 0x00000000000579c3 */ /* 0x000e220000008800 */
[----:B------:R-:W-:Y:S01]  /*3a30*/  UMOV UR4, 0x400 ;  /* 0x0000040000047882 */ /* 0x000fe20000000000 */
[----:B------:R-:W-:Y:S01]  /*3a40*/  IADD3 R22, PT, PT, R22, 0x4, RZ ;  /* 0x0000000416167810 */ /* 0x000fe20007ffe0ff */
[----:B0-----:R-:W-:Y:S01]  /*3a50*/  ULEA UR4, UR5, UR4, 0x18 ;  /* 0x0000000405047291 */ /* 0x001fe2000f8ec0ff */
[----:B--2---:R-:W-:-:S02]  /*3a60*/  IMAD R9, R2, R10, R11 ;  /* 0x0000000a02097224 */ /* 0x004fc400078e020b */
[----:B---3--:R-:W-:-:S03]  /*3a70*/  IMAD R11, R11, R2, R6 ;  /* 0x000000020b0b7224 */ /* 0x008fc600078e0206 */
[----:B------:R-:W-:Y:S01]  /*3a80*/  LEA R9, R9, UR4, 0x2 ;  /* 0x0000000409097c11 */ /* 0x000fe2000f8e10ff */
[----:B------:R-:W-:Y:S02]  /*3a90*/  IMAD R6, R6, R2, R7 ;  /* 0x0000000206067224 */ /* 0x000fe400078e0207 */
[----:B----4-:R-:W-:Y:S01]  /*3aa0*/  IMAD R13, R2, R7, R13 ;  /* 0x00000007020d7224 */ /* 0x010fe200078e020d */
[----:B------:R-:W-:Y:S02]  /*3ab0*/  LEA R11, R11, UR4, 0x2 ;  /* 0x000000040b0b7c11 */ /* 0x000fe4000f8e10ff */
[----:B------:R-:W-:Y:S01]  /*3ac0*/  LEA R6, R6, UR4, 0x2 ;  /* 0x0000000406067c11 */ /* 0x000fe2000f8e10ff */
[----:B------:R-:W-:Y:S01]  /*3ad0*/  LDS R9, [R9] ;  /* 0x0000000009097984 */ /* 0x000fe20000000800 */
[----:B------:R-:W-:-:S03]  /*3ae0*/  LEA R13, R13, UR4, 0x2 ;  /* 0x000000040d0d7c11 */ /* 0x000fc6000f8e10ff */
[----:B------:R-:W0:Y:S04]  /*3af0*/  LDS R11, [R11] ;  /* 0x000000000b0b7984 */ /* 0x000e280000000800 */
[----:B------:R-:W-:Y:S04]  /*3b00*/  LDS R7, [R6] ;  /* 0x0000000006077984 */ /* 0x000fe80000000800 */
[----:B------:R-:W1:Y:S01]  /*3b10*/  LDS R13, [R13] ;  /* 0x000000000d0d7984 */ /* 0x000e620000000800 */
[----:B0-----:R-:W-:-:S04]  /*3b20*/  IADD3 R4, PT, PT, R11, R9, R4 ;  /* 0x000000090b047210 */ /* 0x001fc80007ffe004 */
[----:B-1----:R-:W-:-:S07]  /*3b30*/  IADD3 R4, PT, PT, R13, R7, R4 ;  /* 0x000000070d047210 */ /* 0x002fce0007ffe004 */
.L_x_44:
[----:B------:R-:W-:Y:S05]  /*3b40*/  @!P1 BRA `(.L_x_8) ;  /* 0x0000000000449947 */ /* 0x000fea0003800000 */
[----:B------:R-:W-:-:S05]  /*3b50*/  IMAD R22, R22, 0x4, R1 ;  /* 0x0000000416167824 */ /* 0x000fca00078e0201 */
[----:B------:R1:W5:Y:S01]  /*3b60*/  LDL R7, [R22] ;  /* 0x0000000016077983 */ /* 0x0003620000100800 */
[----:B------:R-:W2:Y:S01]  /*3b70*/  S2UR UR5, SR_CgaCtaId ;  /* 0x00000000000579c3 */ /* 0x000ea20000008800 */
[----:B------:R-:W-:Y:S01]  /*3b80*/  IMAD.MOV R8, RZ, RZ, -R8 ;  /* 0x000000ffff087224 */ /* 0x000fe200078e0a08 */
[----:B------:R-:W-:Y:S01]  /*3b90*/  UMOV UR4, 0x400 ;  /* 0x0000040000047882 */ /* 0x000fe20000000000 */
[----:B------:R-:W-:Y:S01]  /*3ba0*/  VIADD R10, R22, 0x4 ;  /* 0x00000004160a7836 */ /* 0x000fe20000000000 */
[----:B-12---:R-:W-:-:S12]  /*3bb0*/  ULEA UR4, UR5, UR4, 0x18 ;  /* 0x0000000405047291 */ /* 0x006fd8000f8ec0ff */
.L_x_45:
[----:B0-----:R0:W2:Y:S01]  /*3bc0*/  LDL R6, [R10] ;  /* 0x000000000a067983 */ /* 0x0010a20000100800 */
[----:B------:R-:W-:-:S05]  /*3bd0*/  VIADD R8, R8, 0x1 ;  /* 0x0000000108087836 */ /* 0x000fca0000000000 */
[----:B------:R-:W-:Y:S02]  /*3be0*/  ISETP.NE.AND P0, PT, R8, RZ, PT ;  /* 0x000000ff0800720c */ /* 0x000fe40003f05270 */
[----:B0-----:R-:W-:Y:S01]  /*3bf0*/  IADD3 R10, PT, PT, R10, 0x4, RZ ;  /* 0x000000040a0a7810 */ /* 0x001fe20007ffe0ff */
[----:B--2--5:R-:W-:-:S05]  /*3c00*/  IMAD R7, R7, R2, R6 ;  /* 0x0000000207077224 */ /* 0x024fca00078e0206 */
[----:B------:R-:W-:Y:S01]  /*3c10*/  LEA R9, R7, UR4, 0x2 ;  /* 0x0000000407097c11 */ /* 0x000fe2000f8e10ff */
[----:B------:R-:W-:-:S05]  /*3c20*/  IMAD.MOV.U32 R7, RZ, RZ, R6 ;  /* 0x000000ffff077224 */ /* 0x000fca00078e0006 */
[----:B------:R-:W0:Y:S02]  /*3c30*/  LDS R9, [R9] ;  /* 0x0000000009097984 */ /* 0x000e240000000800 */
[----:B0-----:R-:W-:Y:S01]  /*3c40*/  IMAD.IADD R4, R9, 0x1, R4 ;  /* 0x0000000109047824 */ /* 0x001fe200078e0204 */
[----:B------:R-:W-:Y:S06]  /*3c50*/  @P0 BRA `(.L_x_45) ;  /* 0xfffffffc00d80947 */ /* 0x000fec000383ffff */
.L_x_8:
[----:B------:R-:W-:Y:S05]  /*3c60*/  BSYNC.RECONVERGENT B0 ;  /* 0x0000000000007941 */ /* 0x000fea0003800200 */
.L_x_7:
[----:B------:R-:W1:Y:S01]  /*3c70*/  S2UR UR5, SR_CgaCtaId ;  /* 0x00000000000579c3 */ /* 0x000e620000008800 */
[----:B------:R-:W-:Y:S01]  /*3c80*/  UMOV UR4, 0x400 ;  /* 0x0000040000047882 */ /* 0x000fe20000000000 */
[----:B------:R-:W-:Y:S01]  /*3c90*/  ISETP.GE.U32.AND P0, PT, R5, 0x2, PT ;  /* 0x000000020500780c */ /* 0x000fe20003f06070 */
[----:B------:R-:W-:-:S04]  /*3ca0*/  UIADD3 UR4, UPT, UPT, UR4, 0x28a0, URZ ;  /* 0x000028a004047890 */ /* 0x000fc8000fffe0ff */
[----:B-1----:R-:W-:-:S06]  /*3cb0*/  ULEA UR4, UR5, UR4, 0x18 ;  /* 0x0000000405047291 */ /* 0x002fcc000f8ec0ff */
[----:B--2---:R-:W-:-:S05]  /*3cc0*/  LEA R7, R0, UR4, 0x2 ;  /* 0x0000000400077c11 */ /* 0x004fca000f8e10ff */
[----:B------:R1:W-:Y:S01]  /*3cd0*/  STS [R7], R4 ;  /* 0x0000000407007388 */ /* 0x0003e20000000800 */
[----:B------:R-:W-:Y:S06]  /*3ce0*/  BAR.SYNC.DEFER_BLOCKING 0x0 ;  /* 0x0000000000007b1d */ /* 0x000fec0000010000 */
[----:B------:R-:W-:Y:S05]  /*3cf0*/  @!P0 BRA `(.L_x_46) ;  /* 0x0000000000508947 */ /* 0x000fea0003800000 */
[----:B------:R-:W-:Y:S01]  /*3d00*/  IMAD.SHL.U32 R9, R0, 0x2, RZ ;  /* 0x0000000200097824 */ /* 0x000fe200078e00ff */
[----:B------:R-:W-:-:S06]  /*3d10*/  UMOV UR5, 0x1 ;  /* 0x0000000100057882 */ /* 0x000fcc0000000000 */
.L_x_49:
[----:B0-----:R-:W-:Y:S01]  /*3d20*/  MOV R6, R5 ;  /* 0x0000000500067202 */ /* 0x001fe20000000f00 */
[----:B------:R-:W-:Y:S01]  /*3d30*/  BSSY.RECONVERGENT B0, `(.L_x_47) ;  /* 0x000000c000007945 */ /* 0x000fe20003800200 */
[----:B------:R-:W-:-:S04]  /*3d40*/  SHF.R.U32.HI R5, RZ, 0x1, R5 ;  /* 0x00000001ff057819 */ /* 0x000fc80000011605 */
[----:B------:R-:W-:-:S13]  /*3d50*/  ISETP.GE.U32.AND P0, PT, R0, R5, PT ;  /* 0x000000050000720c */ /* 0x000fda0003f06070 */
[----:B------:R-:W-:Y:S05]  /*3d60*/  @P0 BRA `(.L_x_48) ;  /* 0x0000000000200947 */ /* 0x000fea0003800000 */
[----:B------:R-:W-:-:S04]  /*3d70*/  IMAD R2, R9, UR5, RZ ;  /* 0x0000000509027c24 */ /* 0x000fc8000f8e02ff */
[C---:B-1----:R-:W-:Y:S01]  /*3d80*/  VIADD R4, R2.reuse, UR5 ;  /* 0x0000000502047c36 */ /* 0x042fe20008000000 */
[----:B-----5:R-:W-:-:S04]  /*3d90*/  LEA R8, R2, UR4, 0x2 ;  /* 0x0000000402087c11 */ /* 0x020fc8000f8e10ff */
[----:B------:R-:W-:Y:S01]  /*3da0*/  LEA R4, R4, UR4, 0x2 ;  /* 0x0000000404047c11 */ /* 0x000fe2000f8e10ff */
[----:B------:R-:W-:Y:S04]  /*3db0*/  LDS R2, [R8] ;  /* 0x0000000008027984 */ /* 0x000fe80000000800 */
[----:B------:R-:W0:Y:S02]  /*3dc0*/  LDS R7, [R4] ;  /* 0x0000000004077984 */ /* 0x000e240000000800 */
[----:B0-----:R-:W-:-:S13]  /*3dd0*/  ISETP.GE.AND P0, PT, R7, R2, PT ;  /* 0x000000020700720c */ /* 0x001fda0003f06270 */
[----:B------:R0:W-:Y:S02]  /*3de0*/  @!P0 STS [R8], R7 ;  /* 0x0000000708008388 */ /* 0x0001e40000000800 */
.L_x_48:
[----:B------:R-:W-:Y:S05]  /*3df0*/  BSYNC.RECONVERGENT B0 ;  /* 0x0000000000007941 */ /* 0x000fea0003800200 */
.L_x_47:
[----:B------:R-:W-:Y:S01]  /*3e00*/  BAR.SYNC.DEFER_BLOCKING 0x0 ;  /* 0x0000000000007b1d */ /* 0x000fe20000010000 */
[----:B------:R-:W-:Y:S01]  /*3e10*/  ISETP.GT.U32.AND P0, PT, R6, 0x3, PT ;  /* 0x000000030600780c */ /* 0x000fe20003f04070 */
[----:B------:R-:W-:-:S12]  /*3e20*/  USHF.L.U32 UR5, UR5, 0x1, URZ ;  /* 0x0000000105057899 */ /* 0x000fd800080006ff */
[----:B------:R-:W-:Y:S05]  /*3e30*/  @P0 BRA `(.L_x_49) ;  /* 0xfffffffc00b80947 */ /* 0x000fea000383ffff */
.L_x_46:
[----:B------:R-:W-:-:S13]  /*3e40*/  ISETP.NE.AND P0, PT, R0, RZ, PT ;  /* 0x000000ff0000720c */ /* 0x000fda0003f05270 */
[----:B------:R-:W-:Y:S05]  /*3e50*/  @P0 EXIT ;  /* 0x000000000000094d */ /* 0x000fea0003800000 */
[----:B------:R-:W2:Y:S01]  /*3e60*/  S2UR UR5, SR_CgaCtaId ;  /* 0x00000000000579c3 */ /* 0x000ea20000008800 */
[----:B------:R-:W-:-:S07]  /*3e70*/  UMOV UR4, 0x400 ;  /* 0x0000040000047882 */ /* 0x000fce0000000000 */
[----:B-1----:R-:W1:Y:S01]  /*3e80*/  LDC.64 R4, c[0x0][0x3a0] ;  /* 0x0000e800ff047b82 */ /* 0x002e620000000a00 */
[----:B--2---:R-:W-:Y:S01]  /*3e90*/  ULEA UR4, UR5, UR4, 0x18 ;  /* 0x0000000405047291 */ /* 0x004fe2000f8ec0ff */
[----:B-1----:R-:W-:-:S08]  /*3ea0*/  IMAD.WIDE.U32 R2, R3, 0x4, R4 ;  /* 0x0000000403027825 */ /* 0x002fd000078e0004 */
[----:B0-----:R-:W0:Y:S04]  /*3eb0*/  LDS R7, [UR4+0x28a0] ;  /* 0x0028a004ff077984 */ /* 0x001e280008000800 */
[----:B0-----:R-:W-:Y:S01]  /*3ec0*/  STG.E desc[UR8][R2.64], R7 ;  /* 0x0000000702007986 */ /* 0x001fe2000c101908 */
[----:B------:R-:W-:Y:S05]  /*3ed0*/  EXIT ;  /* 0x000000000000794d */ /* 0x000fea0003800000 */
        .weak           $__internal_0_$__cuda_sm20_div_s64
        .type           $__internal_0_$__cuda_sm20_div_s64,@function
        .size           $__internal_0_$__cuda_sm20_div_s64,(.L_x_51 - $__internal_0_$__cuda_sm20_div_s64)
$__internal_0_$__cuda_sm20_div_s64:
[-C--:B------:R-:W-:Y:S02]  /*3ee0*/  IADD3 R13, P1, PT, RZ, -R16.reuse, RZ ;  /* 0x80000010ff0d7210 */ /* 0x080fe40007f3e0ff */
[----:B------:R-:W-:Y:S02]  /*3ef0*/  ISETP.GE.AND P0, PT, R11, RZ, PT ;  /* 0x000000ff0b00720c */ /* 0x000fe40003f06270 */
[----:B------:R-:W-:Y:S01]  /*3f00*/  ISETP.GE.AND P3, PT, R23, RZ, PT ;  /* 0x000000ff1700720c */ /* 0x000fe20003f66270 */
[----:B------:R-:W-:Y:S01]  /*3f10*/  IMAD.X R18, RZ, RZ, ~R11, P1 ;  /* 0x000000ffff127224 */ /* 0x000fe200008e0e0b */
[----:B------:R-:W-:-:S04]  /*3f20*/  SEL R12, R13, R16, !P0 ;  /* 0x000000100d0c7207 */ /* 0x000fc80004000000 */
[----:B------:R-:W-:-:S04]  /*3f30*/  SEL R13, R18, R11, !P0 ;  /* 0x0000000b120d7207 */ /* 0x000fc80004000000 */
[----:B------:R-:W0:Y:S08]  /*3f40*/  I2F.U64.RP R19, R12 ;  /* 0x0000000c00137312 */ /* 0x000e300000309000 */
[----:B0-----:R-:W0:Y:S02]  /*3f50*/  MUFU.RCP R26, R19 ;  /* 0x00000013001a7308 */ /* 0x001e240000001000 */
[----:B0-----:R-:W-:-:S06]  /*3f60*/  VIADD R26, R26, 0x1ffffffe ;  /* 0x1ffffffe1a1a7836 */ /* 0x001fcc0000000000 */
[----:B------:R-:W0:Y:S02]  /*3f70*/  F2I.U64.TRUNC R26, R26 ;  /* 0x0000001a001a7311 */ /* 0x000e24000020d800 */
[----:B0-----:R-:W-:-:S04]  /*3f80*/  IMAD.WIDE.U32 R20, R26, R12, RZ ;  /* 0x0000000c1a147225 */ /* 0x001fc800078e00ff */
[C---:B------:R-:W-:Y:S01]  /*3f90*/  IMAD R17, R26.reuse, R13, R21 ;  /* 0x0000000d1a117224 */ /* 0x040fe200078e0215 */
[----:B------:R-:W-:Y:S01]  /*3fa0*/  IADD3 R20, P0, PT, RZ, -R20, RZ ;  /* 0x80000014ff147210 */ /* 0x000fe20007f1e0ff */
[----:B------:R-:W-:Y:S02]  /*3fb0*/  IMAD.MOV.U32 R25, RZ, RZ, R26 ;  /* 0x000000ffff197224 */ /* 0x000fe400078e001a */
[----:B------:R-:W-:Y:S02]  /*3fc0*/  IMAD R18, R27, R12, R17 ;  /* 0x0000000c1b127224 */ /* 0x000fe400078e0211 */
[----:B------:R-:W-:-:S03]  /*3fd0*/  IMAD.HI.U32 R24, R26, R20, RZ ;  /* 0x000000141a187227 */ /* 0x000fc600078e00ff */
[----:B------:R-:W-:-:S05]  /*3fe0*/  IADD3.X R18, PT, PT, RZ, ~R18, RZ, P0, !PT ;  /* 0x80000012ff127210 */ /* 0x000fca00007fe4ff */
[----:B------:R-:W-:-:S04]  /*3ff0*/  IMAD.WIDE.U32 R24, P0, R26, R18, R24 ;  /* 0x000000121a187225 */ /* 0x000fc80007800018 */
[C---:B------:R-:W-:Y:S02]  /*4000*/  IMAD R17, R27.reuse, R18, RZ ;  /* 0x000000121b117224 */ /* 0x040fe400078e02ff */
[----:B------:R-:W-:-:S04]  /*4010*/  IMAD.HI.U32 R20, P1, R27, R20, R24 ;  /* 0x000000141b147227 */ /* 0x000fc80007820018 */
[----:B------:R-:W-:Y:S01]  /*4020*/  IMAD.HI.U32 R18, R27, R18, RZ ;  /* 0x000000121b127227 */ /* 0x000fe200078e00ff */
[----:B------:R-:W-:-:S03]  /*4030*/  IADD3 R25, P2, PT, R17, R20, RZ ;  /* 0x0000001411197210 */ /* 0x000fc60007f5e0ff */
[----:B------:R-:W-:Y:S02]  /*4040*/  IMAD.X R18, R18, 0x1, R27, P0 ;  /* 0x0000000112127824 */ /* 0x000fe400000e061b */
[----:B------:R-:W-:-:S03]  /*4050*/  IMAD.WIDE.U32 R26, R25, R12, RZ ;  /* 0x0000000c191a7225 */ /* 0x000fc600078e00ff */
[----:B------:R-:W-:Y:S01]  /*4060*/  IADD3.X R20, PT, PT, RZ, RZ, R18, P2, P1 ;  /* 0x000000ffff147210 */ /* 0x000fe200017e2412 */
[C---:B------:R-:W-:Y:S01]  /*4070*/  IMAD R17, R25.reuse, R13, R27 ;  /* 0x0000000d19117224 */ /* 0x040fe200078e021b */
[----:B------:R-:W-:Y:S01]  /*4080*/  IADD3 R19, P0, PT, RZ, -R26, RZ ;  /* 0x8000001aff137210 */ /* 0x000fe20007f1e0ff */
[----:B------:R-:W-:Y:S02]  /*4090*/  IMAD.MOV.U32 R27, RZ, RZ, RZ ;  /* 0x000000ffff1b7224 */ /* 0x000fe400078e00ff */
[----:B------:R-:W-:Y:S02]  /*40a0*/  IMAD R17, R20, R12, R17 ;  /* 0x0000000c14117224 */ /* 0x000fe400078e0211 */
[----:B------:R-:W-:-:S04]  /*40b0*/  IMAD.HI.U32 R24, R25, R19, RZ ;  /* 0x0000001319187227 */ /* 0x000fc800078e00ff */
[----:B------:R-:W-:-:S04]  /*40c0*/  IMAD.X R17, RZ, RZ, ~R17, P0 ;  /* 0x000000ffff117224 */ /* 0x000fc800000e0e11 */
[----:B------:R-:W-:-:S04]  /*40d0*/  IMAD.WIDE.U32 R24, P0, R25, R17, R24 ;  /* 0x0000001119187225 */ /* 0x000fc80007800018 */
[C---:B------:R-:W-:Y:S02]  /*40e0*/  IMAD R18, R20.reuse, R17, RZ ;  /* 0x0000001114127224 */ /* 0x040fe400078e02ff */
[----:B------:R-:W-:Y:S01]  /*40f0*/  IMAD.HI.U32 R19, P1, R20, R19, R24 ;  /* 0x0000001314137227 */ /* 0x000fe20007820018 */
[----:B------:R-:W-:-:S03]  /*4100*/  IADD3 R25, P4, PT, RZ, -R22, RZ ;  /* 0x80000016ff197210 */ /* 0x000fc60007f9e0ff */
[----:B------:R-:W-:Y:S01]  /*4110*/  IMAD.HI.U32 R17, R20, R17, RZ ;  /* 0x0000001114117227 */ /* 0x000fe200078e00ff */
[----:B------:R-:W-:Y:S02]  /*4120*/  SEL R25, R25, R22, !P3 ;  /* 0x0000001619197207 */ /* 0x000fe40005800000 */
[----:B------:R-:W-:Y:S01]  /*4130*/  IADD3 R18, P2, PT, R18, R19, RZ ;  /* 0x0000001312127210 */ /* 0x000fe20007f5e0ff */
[----:B------:R-:W-:Y:S01]  /*4140*/  IMAD.X R17, R17, 0x1, R20, P0 ;  /* 0x0000000111117824 */ /* 0x000fe200000e0614 */
[----:B------:R-:W-:-:S03]  /*4150*/  IADD3.X R24, PT, PT, RZ, ~R23, RZ, P4, !PT ;  /* 0x80000017ff187210 */ /* 0x000fc600027fe4ff */
[----:B------:R-:W-:Y:S01]  /*4160*/  IMAD.HI.U32 R26, R18, R25, RZ ;  /* 0x00000019121a7227 */ /* 0x000fe200078e00ff */
[----:B------:R-:W-:-:S05]  /*4170*/  SEL R19, R24, R23, !P3 ;  /* 0x0000001718137207 */ /* 0x000fca0005800000 */
[----:B------:R-:W-:Y:S01]  /*4180*/  IMAD.WIDE.U32 R20, R18, R19, R26 ;  /* 0x0000001312147225 */ /* 0x000fe200078e001a */
[----:B------:R-:W-:-:S05]  /*4190*/  IADD3.X R18, PT, PT, RZ, RZ, R17, P2, P1 ;  /* 0x000000ffff127210 */ /* 0x000fca00017e2411 */
[----:B------:R-:W-:-:S04]  /*41a0*/  IMAD.HI.U32 R20, P0, R18, R25, R20 ;  /* 0x0000001912147227 */ /* 0x000fc80007800014 */
[CC--:B------:R-:W-:Y:S02]  /*41b0*/  IMAD R17, R18.reuse, R19.reuse, RZ ;  /* 0x0000001312117224 */ /* 0x0c0fe400078e02ff */
[----:B------:R-:W-:-:S03]  /*41c0*/  IMAD.HI.U32 R18, R18, R19, RZ ;  /* 0x0000001312127227 */ /* 0x000fc600078e00ff */
[----:B------:R-:W-:Y:S01]  /*41d0*/  IADD3 R17, P1, PT, R17, R20, RZ ;  /* 0x0000001411117210 */ /* 0x000fe20007f3e0ff */
[----:B------:R-:W-:-:S04]  /*41e0*/  IMAD.X R18, RZ, RZ, R18, P0 ;  /* 0x000000ffff127224 */ /* 0x000fc800000e0612 */
[----:B------:R-:W-:Y:S01]  /*41f0*/  IMAD.WIDE.U32 R26, R17, R12, RZ ;  /* 0x0000000c111a7225 */ /* 0x000fe200078e00ff */
[----:B------:R-:W-:-:S03]  /*4200*/  IADD3.X R21, PT, PT, RZ, R18, RZ, P1, !PT ;  /* 0x00000012ff157210 */ /* 0x000fc60000ffe4ff */
[----:B------:R-:W-:Y:S01]  /*4210*/  IMAD R18, R17, R13, R27 ;  /* 0x0000000d11127224 */ /* 0x000fe200078e021b */
[----:B------:R-:W-:-:S03]  /*4220*/  IADD3 R25, P1, PT, -R26, R25, RZ ;  /* 0x000000191a197210 */ /* 0x000fc60007f3e1ff */
[-C--:B------:R-:W-:Y:S01]  /*4230*/  IMAD R18, R21, R12.reuse, R18 ;  /* 0x0000000c15127224 */ /* 0x080fe200078e0212 */
[----:B------:R-:W-:-:S03]  /*4240*/  ISETP.GE.U32.AND P0, PT, R25, R12, PT ;  /* 0x0000000c1900720c */ /* 0x000fc60003f06070 */
[----:B------:R-:W-:Y:S01]  /*4250*/  IMAD.X R19, R19, 0x1, ~R18, P1 ;  /* 0x0000000113137824 */ /* 0x000fe200008e0e12 */
[----:B------:R-:W-:Y:S02]  /*4260*/  IADD3 R20, P1, PT, R25, -R12, RZ ;  /* 0x8000000c19147210 */ /* 0x000fe40007f3e0ff */
[----:B------:R-:W-:Y:S02]  /*4270*/  IADD3 R18, P2, PT, R17, 0x1, RZ ;  /* 0x0000000111127810 */ /* 0x000fe40007f5e0ff */
[----:B------:R-:W-:-:S03]  /*4280*/  ISETP.GE.U32.AND.EX P0, PT, R19, R13, PT, P0 ;  /* 0x0000000d1300720c */ /* 0x000fc60003f06100 */
[----:B------:R-:W-:Y:S01]  /*4290*/  IMAD.X R24, RZ, RZ, R21, P2 ;  /* 0x000000ffff187224 */ /* 0x000fe200010e0615 */
[----:B------:R-:W-:Y:S01]  /*42a0*/  SEL R25, R20, R25, P0 ;  /* 0x0000001914197207 */ /* 0x000fe20000000000 */
[----:B------:R-:W-:Y:S01]  /*42b0*/  IMAD.X R20, R19, 0x1, ~R13, P1 ;  /* 0x0000000113147824 */ /* 0x000fe200008e0e0d */
[----:B------:R-:W-:Y:S02]  /*42c0*/  SEL R18, R18, R17, P0 ;  /* 0x0000001112127207 */ /* 0x000fe40000000000 */
[----:B------:R-:W-:Y:S02]  /*42d0*/  ISETP.GE.U32.AND P1, PT, R25, R12, PT ;  /* 0x0000000c1900720c */ /* 0x000fe40003f26070 */
[----:B------:R-:W-:Y:S02]  /*42e0*/  SEL R19, R20, R19, P0 ;  /* 0x0000001314137207 */ /* 0x000fe40000000000 */
[----:B------:R-:W-:Y:S02]  /*42f0*/  SEL R24, R24, R21, P0 ;  /* 0x0000001518187207 */ /* 0x000fe40000000000 */
[----:B------:R-:W-:-:S02]  /*4300*/  IADD3 R17, P2, PT, R18, 0x1, RZ ;  /* 0x0000000112117810 */ /* 0x000fc40007f5e0ff */
[----:B------:R-:W-:Y:S02]  /*4310*/  ISETP.GE.U32.AND.EX P0, PT, R19, R13, PT, P1 ;  /* 0x0000000d1300720c */ /* 0x000fe40003f06110 */
[----:B------:R-:W-:Y:S02]  /*4320*/  IADD3.X R13, PT, PT, RZ, R24, RZ, P2, !PT ;  /* 0x00000018ff0d7210 */ /* 0x000fe400017fe4ff */
[----:B------:R-:W-:Y:S02]  /*4330*/  SEL R17, R17, R18, P0 ;  /* 0x0000001211117207 */ /* 0x000fe40000000000 */
[----:B------:R-:W-:Y:S02]  /*4340*/  LOP3.LUT R12, R11, R23, RZ, 0x3c, !PT ;  /* 0x000000170b0c7212 */ /* 0x000fe400078e3cff */
[----:B------:R-:W-:Y:S02]  /*4350*/  SEL R13, R13, R24, P0 ;  /* 0x000000180d0d7207 */ /* 0x000fe40000000000 */
[----:B------:R-:W-:-:S02]  /*4360*/  IADD3 R18, P2, PT, RZ, -R17, RZ ;  /* 0x80000011ff127210 */ /* 0x000fc40007f5e0ff */
[----:B------:R-:W-:Y:S02]  /*4370*/  ISETP.NE.U32.AND P0, PT, R16, RZ, PT ;  /* 0x000000ff1000720c */ /* 0x000fe40003f05070 */
[----:B------:R-:W-:Y:S01]  /*4380*/  ISETP.GE.AND P1, PT, R12, RZ, PT ;  /* 0x000000ff0c00720c */ /* 0x000fe20003f26270 */
[----:B------:R-:W-:Y:S01]  /*4390*/  IMAD.X R12, RZ, RZ, ~R13, P2 ;  /* 0x000000ffff0c7224 */ /* 0x000fe200010e0e0d */
[----:B------:R-:W-:Y:S01]  /*43a0*/  ISETP.NE.AND.EX P0, PT, R11, RZ, PT, P0 ;  /* 0x000000ff0b00720c */ /* 0x000fe20003f05300 */
[----:B------:R-:W-:Y:S01]  /*43b0*/  IMAD.MOV.U32 R11, RZ, RZ, 0x0 ;  /* 0x00000000ff0b7424 */ /* 0x000fe200078e00ff */
[----:B------:R-:W-:Y:S02]  /*43c0*/  SEL R18, R18, R17, !P1 ;  /* 0x0000001112127207 */ /* 0x000fe40004800000 */
[----:B------:R-:W-:Y:S02]  /*43d0*/  SEL R12, R12, R13, !P1 ;  /* 0x0000000d0c0c7207 */ /* 0x000fe40004800000 */
[----:B------:R-:W-:-:S02]  /*43e0*/  SEL R18, R18, 0xffffffff, P0 ;  /* 0xffffffff12127807 */ /* 0x000fc40000000000 */
[----:B------:R-:W-:Y:S01]  /*43f0*/  SEL R12, R12, 0xffffffff, P0 ;  /* 0xffffffff0c0c7807 */ /* 0x000fe20000000000 */
[----:B------:R-:W-:Y:S06]  /*4400*/  RET.REL.NODEC R10 `(_Z9perm_cudaixPiPxS_) ;  /* 0xffffffb80afc7950 */ /* 0x000fec0003c3ffff */
.L_x_50:
[----:B------:R-:W-:-:S00]  /*4410*/  BRA `(.L_x_50) ;  /* 0xfffffffc00fc7947 */ /* 0x000fc0000383ffff */
[----:B------:R-:W-:-:S00]  /*4420*/  NOP ;  /* 0x0000000000007918 */ /* 0x000fc00000000000 */
        /* <DEDUP_REMOVED lines=13> */
.L_x_51:


//--------------------- .nv.shared._Z9perm_cudaixPiPxS_ --------------------------
	.section	.nv.shared._Z9perm_cudaixPiPxS_,"aw",@nobits
	.sectionflags	@""
	.align	8
.nv.shared._Z9perm_cudaixPiPxS_:
	.zero		15520


//--------------------- .nv.shared.reserved.0     --------------------------
	.section	.nv.shared.reserved.0,"aw",@nobits
	.weak		__nv_reservedSMEM_offset_0_alias
	.size		__nv_reservedSMEM_offset_0_alias, 0, 64
	.other		__nv_reservedSMEM_offset_0_alias,@"STO_CUDA_RESERVED_SHARED STV_DEFAULT"
__nv_reservedSMEM_offset_0_alias:
	.zero		0
	.zero		64


//--------------------- .nv.constant0._Z9perm_cudaixPiPxS_ --------------------------
	.section	.nv.constant0._Z9perm_cudaixPiPxS_,"a",@progbits
	.sectionflags	@""
	.align	4
.nv.constant0._Z9perm_cudaixPiPxS_:
	.zero		936


//--------------------- SYMBOLS --------------------------

	.type		.nv.reservedSmem.offset0,@object
	.size		.nv.reservedSmem.offset0,0x4
	.type		.nv.reservedSmem.cap,@object
	.size		.nv.reservedSmem.cap,0x4
